// auto-generated by cutlass_sweep.conv — config: {"arch": "sm_100", "cluster_m": 1, "cluster_n": 1, "conv_kind": "dgrad", "dtype": "fp16", "ndim": 2, "tile_k": 64, "tile_m": 64, "tile_n": 64}
#include "cutlass/cutlass.h"
#include "cute/tensor.hpp"
#include "cutlass/kernel_hardware_info.hpp"
#include "cutlass/conv/convolution.h"
#include "cutlass/conv/dispatch_policy.hpp"
#include "cutlass/conv/collective/collective_builder.hpp"
#include "cutlass/conv/kernel/conv_universal.hpp"
#include "cutlass/conv/device/conv_universal_adapter.hpp"
#include "cutlass/epilogue/collective/collective_builder.hpp"

using namespace cute;
using Elem = cutlass::half_t;
using Acc  = float;
using LayoutAB = cutlass::layout::TensorNHWC;
using LayoutC  = cutlass::layout::TensorNHWC;
constexpr auto ConvOp = cutlass::conv::Operator::kDgrad;
using TileShape    = Shape<_64, _64, Shape<_64>>;
using ClusterShape = Shape<_1, _1, _1>;

using CollectiveEpilogue = typename cutlass::epilogue::collective::CollectiveBuilder<
    cutlass::arch::Sm100, cutlass::arch::OpClassTensorOp,
    TileShape, ClusterShape,
    cutlass::epilogue::collective::EpilogueTileAuto,
    Acc, Acc,
    Elem, LayoutC, 128 / cutlass::sizeof_bits<Elem>::value,
    Elem, LayoutC, 128 / cutlass::sizeof_bits<Elem>::value,
    cutlass::epilogue::collective::EpilogueScheduleAuto
  >::CollectiveOp;

using CollectiveMainloop = typename cutlass::conv::collective::CollectiveBuilder<
    cutlass::arch::Sm100, cutlass::arch::OpClassTensorOp, ConvOp,
    Elem, LayoutAB, 128 / cutlass::sizeof_bits<Elem>::value,
    Elem, LayoutAB, 128 / cutlass::sizeof_bits<Elem>::value,
    Acc,
    TileShape, ClusterShape,
    cutlass::conv::collective::StageCountAutoCarveout<
        static_cast<int>(sizeof(typename CollectiveEpilogue::SharedStorage))>,
    cutlass::conv::collective::KernelScheduleAuto
  >::CollectiveOp;

using ProblemShape = cutlass::conv::ConvProblemShape<
    ConvOp, CollectiveMainloop::DispatchPolicy::NumSpatialDimensions>;
using ConvKernel = cutlass::conv::kernel::ConvUniversal<
    ProblemShape, CollectiveMainloop, CollectiveEpilogue>;
using Conv = cutlass::conv::device::ConvUniversalAdapter<ConvKernel>;

auto* _anchor = &cutlass::device_kernel<ConvKernel>;


// ===== COMPILED SASS (sm_100a) =====

	.target	sm_100a

	.elftype	@"ET_EXEC"


//--------------------- .note.nv.tkinfo           --------------------------
	.section	.note.nv.tkinfo,"",@"SHT_NOTE"
	.sectionflags	@"SHF_NOTE_NV_TKINFO"
	.tkinfo
        /*0018*/ 	.word	0x00000002
        /*0030*/ 	.string	""
        /*0030*/ 	.string	"ptxas"
        /*0030*/ 	.string	"Cuda compilation tools, release 13.0, V13.0.88"
        /*0030*/ 	.string	"Build cuda_13.0.r13.0/compiler.36424714_0"
        /*0030*/ 	.string	"-arch sm_100a -m 64 "



//--------------------- .note.nv.cuinfo           --------------------------
	.section	.note.nv.cuinfo,"",@"SHT_NOTE"
	.sectionflags	@"SHF_NOTE_NV_CUINFO"
        /*0018*/ 	.short	0x0002
        /*001a*/ 	.short	0x0064
        /*001c*/ 	.short	0x0082
	.zero		2


//--------------------- .nv.info                  --------------------------
	.section	.nv.info,"",@"SHT_CUDA_INFO"
	.align	4


	//----- nvinfo : EIATTR_REGCOUNT
	.align		4
        /*0000*/ 	.byte	0x04, 0x2f
        /*0002*/ 	.short	(.L_19 - .L_18)
	.align		4
.L_18:
        /*0004*/ 	.word	index@(_ZN7cutlass13device_kernelINS_4conv6kernel13ConvUniversalINS1_16ConvProblemShapeILNS1_8OperatorE1ELi2EEENS1_10collective14CollectiveConvINS1_47MainloopSm100TmaUmmaWarpSpecializedImplicitGemmILS5_1ELi13ELi2ELi1ELi2EN4cute5tupleIJNSA_1CILi1EEESD_SD_EEEEENSB_IJNSC_ILi64EEESG_NSB_IJSG_EEEEEENS_6half_tESJ_NSA_8TiledMMAINSA_8MMA_AtomIJNSA_20SM100_MMA_F16BF16_SSISJ_SJ_fLi64ELi64ELNSA_4UMMA5MajorE0ELSO_1ELNSN_7ScaleInE0ELSP_0EEEEEENSA_6LayoutISE_NSB_IJNSC_ILi0EEEST_ST_EEEEENSB_IJNSA_10UnderscoreESW_SW_EEEEENS7_6detail27Sm100ImplicitGemmTileTraitsINSA_20SM90_TMA_LOAD_IM2COLENSA_14ComposedLayoutINSA_7SwizzleILi3ELi4ELi3EEENSA_18smem_ptr_flag_bitsILi16EEENSS_INSB_IJNSC_ILi8EEESG_EEENSB_IJSG_SD_EEEEEEEvEENS10_INSA_13SM90_TMA_LOADENS12_IS14_S16_NSS_INSB_IJSG_S17_EEENSB_IJSD_SG_EEEEEEEvEEEENS_8epilogue10collective18CollectiveEpilogueINS1K_23Sm100TmaWarpSpecializedILi3ELi2ELi16ELb1ELb0EEEJSI_NSB_IJNSS_ISG_SD_EENSS_INSC_ILi32EEESD_EEEEESJ_NSB_IJNSB_IJlllEEESD_ST_EEESJ_S1U_NS1K_6fusion15FusionCallbacksIS1O_NS1V_17LinearCombinationISJ_fSJ_fLNS_15FloatRoundStyleE2EEESI_S1S_JEEENSA_5SM1004TMEM4LOAD26SM100_TMEM_LOAD_16dp256b4xES11_NS12_INS13_ILi2ELi4ELi3EEES16_NSS_INSB_IJS17_S1Q_EEENSB_IJS1Q_SD_EEEEEEENSA_17SM75_U32x4_LDSM_NENSA_21SM90_TMA_STORE_IM2COLES29_NSA_17SM90_U32x4_STSM_NENSA_39AutoVectorizingCopyWithAssumedAlignmentILi128EEEEEEvvEEEEvNT_6ParamsE)
        /*0008*/ 	.word	0x00000060


	//----- nvinfo : EIATTR_FRAME_SIZE
	.align		4
.L_19:
        /*000c*/ 	.byte	0x04, 0x11
        /*000e*/ 	.short	(.L_21 - .L_20)
	.align		4
.L_20:
        /*0010*/ 	.word	index@($__internal_2_$__cuda_sm10x_tcgen05_guardrail_trap_unallocated_columns_being_dealloced)
        /*0014*/ 	.word	0x00000008


	//----- nvinfo : EIATTR_FRAME_SIZE
	.align		4
.L_21:
        /*0018*/ 	.byte	0x04, 0x11
        /*001a*/ 	.short	(.L_23 - .L_22)
	.align		4
.L_22:
        /*001c*/ 	.word	index@($__internal_1_$__cuda_sm10x_tcgen05_guardrail_trap_phase_invalid_during_alloc)
        /*0020*/ 	.word	0x00000008


	//----- nvinfo : EIATTR_FRAME_SIZE
	.align		4
.L_23:
        /*0024*/ 	.byte	0x04, 0x11
        /*0026*/ 	.short	(.L_25 - .L_24)
	.align		4
.L_24:
        /*0028*/ 	.word	index@($__internal_0_$__cuda_sm10x_tcgen05_guardrail_trap_col_being_dealloced_not_returned_by_alloc)
        /*002c*/ 	.word	0x00000008


	//----- nvinfo : EIATTR_FRAME_SIZE
	.align		4
.L_25:
        /*0030*/ 	.byte	0x04, 0x11
        /*0032*/ 	.short	(.L_27 - .L_26)
	.align		4
.L_26:
        /*0034*/ 	.word	index@(_ZN7cutlass13device_kernelINS_4conv6kernel13ConvUniversalINS1_16ConvProblemShapeILNS1_8OperatorE1ELi2EEENS1_10collective14CollectiveConvINS1_47MainloopSm100TmaUmmaWarpSpecializedImplicitGemmILS5_1ELi13ELi2ELi1ELi2EN4cute5tupleIJNSA_1CILi1EEESD_SD_EEEEENSB_IJNSC_ILi64EEESG_NSB_IJSG_EEEEEENS_6half_tESJ_NSA_8TiledMMAINSA_8MMA_AtomIJNSA_20SM100_MMA_F16BF16_SSISJ_SJ_fLi64ELi64ELNSA_4UMMA5MajorE0ELSO_1ELNSN_7ScaleInE0ELSP_0EEEEEENSA_6LayoutISE_NSB_IJNSC_ILi0EEEST_ST_EEEEENSB_IJNSA_10UnderscoreESW_SW_EEEEENS7_6detail27Sm100ImplicitGemmTileTraitsINSA_20SM90_TMA_LOAD_IM2COLENSA_14ComposedLayoutINSA_7SwizzleILi3ELi4ELi3EEENSA_18smem_ptr_flag_bitsILi16EEENSS_INSB_IJNSC_ILi8EEESG_EEENSB_IJSG_SD_EEEEEEEvEENS10_INSA_13SM90_TMA_LOADENS12_IS14_S16_NSS_INSB_IJSG_S17_EEENSB_IJSD_SG_EEEEEEEvEEEENS_8epilogue10collective18CollectiveEpilogueINS1K_23Sm100TmaWarpSpecializedILi3ELi2ELi16ELb1ELb0EEEJSI_NSB_IJNSS_ISG_SD_EENSS_INSC_ILi32EEESD_EEEEESJ_NSB_IJNSB_IJlllEEESD_ST_EEESJ_S1U_NS1K_6fusion15FusionCallbacksIS1O_NS1V_17LinearCombinationISJ_fSJ_fLNS_15FloatRoundStyleE2EEESI_S1S_JEEENSA_5SM1004TMEM4LOAD26SM100_TMEM_LOAD_16dp256b4xES11_NS12_INS13_ILi2ELi4ELi3EEES16_NSS_INSB_IJS17_S1Q_EEENSB_IJS1Q_SD_EEEEEEENSA_17SM75_U32x4_LDSM_NENSA_21SM90_TMA_STORE_IM2COLES29_NSA_17SM90_U32x4_STSM_NENSA_39AutoVectorizingCopyWithAssumedAlignmentILi128EEEEEEvvEEEEvNT_6ParamsE)
        /*0038*/ 	.word	0x00000008


	//----- nvinfo : EIATTR_MIN_STACK_SIZE
	.align		4
.L_27:
        /*003c*/ 	.byte	0x04, 0x12
        /*003e*/ 	.short	(.L_29 - .L_28)
	.align		4
.L_28:
        /*0040*/ 	.word	index@(_ZN7cutlass13device_kernelINS_4conv6kernel13ConvUniversalINS1_16ConvProblemShapeILNS1_8OperatorE1ELi2EEENS1_10collective14CollectiveConvINS1_47MainloopSm100TmaUmmaWarpSpecializedImplicitGemmILS5_1ELi13ELi2ELi1ELi2EN4cute5tupleIJNSA_1CILi1EEESD_SD_EEEEENSB_IJNSC_ILi64EEESG_NSB_IJSG_EEEEEENS_6half_tESJ_NSA_8TiledMMAINSA_8MMA_AtomIJNSA_20SM100_MMA_F16BF16_SSISJ_SJ_fLi64ELi64ELNSA_4UMMA5MajorE0ELSO_1ELNSN_7ScaleInE0ELSP_0EEEEEENSA_6LayoutISE_NSB_IJNSC_ILi0EEEST_ST_EEEEENSB_IJNSA_10UnderscoreESW_SW_EEEEENS7_6detail27Sm100ImplicitGemmTileTraitsINSA_20SM90_TMA_LOAD_IM2COLENSA_14ComposedLayoutINSA_7SwizzleILi3ELi4ELi3EEENSA_18smem_ptr_flag_bitsILi16EEENSS_INSB_IJNSC_ILi8EEESG_EEENSB_IJSG_SD_EEEEEEEvEENS10_INSA_13SM90_TMA_LOADENS12_IS14_S16_NSS_INSB_IJSG_S17_EEENSB_IJSD_SG_EEEEEEEvEEEENS_8epilogue10collective18CollectiveEpilogueINS1K_23Sm100TmaWarpSpecializedILi3ELi2ELi16ELb1ELb0EEEJSI_NSB_IJNSS_ISG_SD_EENSS_INSC_ILi32EEESD_EEEEESJ_NSB_IJNSB_IJlllEEESD_ST_EEESJ_S1U_NS1K_6fusion15FusionCallbacksIS1O_NS1V_17LinearCombinationISJ_fSJ_fLNS_15FloatRoundStyleE2EEESI_S1S_JEEENSA_5SM1004TMEM4LOAD26SM100_TMEM_LOAD_16dp256b4xES11_NS12_INS13_ILi2ELi4ELi3EEES16_NSS_INSB_IJS17_S1Q_EEENSB_IJS1Q_SD_EEEEEEENSA_17SM75_U32x4_LDSM_NENSA_21SM90_TMA_STORE_IM2COLES29_NSA_17SM90_U32x4_STSM_NENSA_39AutoVectorizingCopyWithAssumedAlignmentILi128EEEEEEvvEEEEvNT_6ParamsE)
        /*0044*/ 	.word	0x00000008
.L_29:


//--------------------- .nv.compat                --------------------------
	.section	.nv.compat,"",@"SHT_CUDA_COMPAT_INFO"
	.align	4
        /*0000*/ 	.byte	0x02, 0x09, 0x01, 0x00, 0x02, 0x02, 0x02, 0x00, 0x02, 0x05, 0x05, 0x00, 0x03, 0x07, 0x01, 0x01
        /*0010*/ 	.byte	0x02, 0x03, 0x01, 0x00, 0x02, 0x06, 0x01, 0x00, 0x04, 0x0b, 0x08, 0x00, 0x09, 0x00, 0x00, 0x00
        /*0020*/ 	.byte	0x00, 0x00, 0x00, 0x00


//--------------------- .nv.info._ZN7cutlass13device_kernelINS_4conv6kernel13ConvUniversalINS1_16ConvProblemShapeILNS1_8OperatorE1ELi2EEENS1_10collective14CollectiveConvINS1_47MainloopSm100TmaUmmaWarpSpecializedImplicitGemmILS5_1ELi13ELi2ELi1ELi2EN4cute5tupleIJNSA_1CILi1EEESD_SD_EEEEENSB_IJNSC_ILi64EEESG_NSB_IJSG_EEEEEENS_6half_tESJ_NSA_8TiledMMAINSA_8MMA_AtomIJNSA_20SM100_MMA_F16BF16_SSISJ_SJ_fLi64ELi64ELNSA_4UMMA5MajorE0ELSO_1ELNSN_7ScaleInE0ELSP_0EEEEEENSA_6LayoutISE_NSB_IJNSC_ILi0EEEST_ST_EEEEENSB_IJNSA_10UnderscoreESW_SW_EEEEENS7_6detail27Sm100ImplicitGemmTileTraitsINSA_20SM90_TMA_LOAD_IM2COLENSA_14ComposedLayoutINSA_7SwizzleILi3ELi4ELi3EEENSA_18smem_ptr_flag_bitsILi16EEENSS_INSB_IJNSC_ILi8EEESG_EEENSB_IJSG_SD_EEEEEEEvEENS10_INSA_13SM90_TMA_LOADENS12_IS14_S16_NSS_INSB_IJSG_S17_EEENSB_IJSD_SG_EEEEEEEvEEEENS_8epilogue10collective18CollectiveEpilogueINS1K_23Sm100TmaWarpSpecializedILi3ELi2ELi16ELb1ELb0EEEJSI_NSB_IJNSS_ISG_SD_EENSS_INSC_ILi32EEESD_EEEEESJ_NSB_IJNSB_IJlllEEESD_ST_EEESJ_S1U_NS1K_6fusion15FusionCallbacksIS1O_NS1V_17LinearCombinationISJ_fSJ_fLNS_15FloatRoundStyleE2EEESI_S1S_JEEENSA_5SM1004TMEM4LOAD26SM100_TMEM_LOAD_16dp256b4xES11_NS12_INS13_ILi2ELi4ELi3EEES16_NSS_INSB_IJS17_S1Q_EEENSB_IJS1Q_SD_EEEEEEENSA_17SM75_U32x4_LDSM_NENSA_21SM90_TMA_STORE_IM2COLES29_NSA_17SM90_U32x4_STSM_NENSA_39AutoVectorizingCopyWithAssumedAlignmentILi128EEEEEEvvEEEEvNT_6ParamsE --------------------------
	.section	.nv.info._ZN7cutlass13device_kernelINS_4conv6kernel13ConvUniversalINS1_16ConvProblemShapeILNS1_8OperatorE1ELi2EEENS1_10collective14CollectiveConvINS1_47MainloopSm100TmaUmmaWarpSpecializedImplicitGemmILS5_1ELi13ELi2ELi1ELi2EN4cute5tupleIJNSA_1CILi1EEESD_SD_EEEEENSB_IJNSC_ILi64EEESG_NSB_IJSG_EEEEEENS_6half_tESJ_NSA_8TiledMMAINSA_8MMA_AtomIJNSA_20SM100_MMA_F16BF16_SSISJ_SJ_fLi64ELi64ELNSA_4UMMA5MajorE0ELSO_1ELNSN_7ScaleInE0ELSP_0EEEEEENSA_6LayoutISE_NSB_IJNSC_ILi0EEEST_ST_EEEEENSB_IJNSA_10UnderscoreESW_SW_EEEEENS7_6detail27Sm100ImplicitGemmTileTraitsINSA_20SM90_TMA_LOAD_IM2COLENSA_14ComposedLayoutINSA_7SwizzleILi3ELi4ELi3EEENSA_18smem_ptr_flag_bitsILi16EEENSS_INSB_IJNSC_ILi8EEESG_EEENSB_IJSG_SD_EEEEEEEvEENS10_INSA_13SM90_TMA_LOADENS12_IS14_S16_NSS_INSB_IJSG_S17_EEENSB_IJSD_SG_EEEEEEEvEEEENS_8epilogue10collective18CollectiveEpilogueINS1K_23Sm100TmaWarpSpecializedILi3ELi2ELi16ELb1ELb0EEEJSI_NSB_IJNSS_ISG_SD_EENSS_INSC_ILi32EEESD_EEEEESJ_NSB_IJNSB_IJlllEEESD_ST_EEESJ_S1U_NS1K_6fusion15FusionCallbacksIS1O_NS1V_17LinearCombinationISJ_fSJ_fLNS_15FloatRoundStyleE2EEESI_S1S_JEEENSA_5SM1004TMEM4LOAD26SM100_TMEM_LOAD_16dp256b4xES11_NS12_INS13_ILi2ELi4ELi3EEES16_NSS_INSB_IJS17_S1Q_EEENSB_IJS1Q_SD_EEEEEEENSA_17SM75_U32x4_LDSM_NENSA_21SM90_TMA_STORE_IM2COLES29_NSA_17SM90_U32x4_STSM_NENSA_39AutoVectorizingCopyWithAssumedAlignmentILi128EEEEEEvvEEEEvNT_6ParamsE,"",@"SHT_CUDA_INFO"
	.sectionflags	@""
	.align	4


	//----- nvinfo : EIATTR_CUDA_API_VERSION
	.align		4
        /*0000*/ 	.byte	0x04, 0x37
        /*0002*/ 	.short	(.L_31 - .L_30)
.L_30:
        /*0004*/ 	.word	0x00000082


	//----- nvinfo : EIATTR_KPARAM_INFO
	.align		4
.L_31:
        /*0008*/ 	.byte	0x04, 0x17
        /*000a*/ 	.short	(.L_33 - .L_32)
.L_32:
        /*000c*/ 	.word	0x00000000
        /*0010*/ 	.short	0x0000
        /*0012*/ 	.short	0x0000
        /*0014*/ 	.byte	0x00, 0xf0, 0x01, 0x20


	//----- nvinfo : EIATTR_AT_ENTRY_FRAGMENTS
	.align		4
.L_33:
        /*0018*/ 	.byte	0x04, 0x4f
        /*001a*/ 	.short	(.L_35 - .L_34)


	//   ....[0]....
.L_34:
        /*001c*/ 	.word	0x00000006


	//----- nvinfo : EIATTR_RESERVED_SMEM_USED
	.align		4
.L_35:
        /*0020*/ 	.byte	0x01, 0x41
	.zero		2


	//----- nvinfo : EIATTR_SPARSE_MMA_MASK
	.align		4
        /*0024*/ 	.byte	0x03, 0x50
        /*0026*/ 	.short	0x0000


	//----- nvinfo : EIATTR_TCGEN05_1CTA_USED
	.align		4
        /*0028*/ 	.byte	0x01, 0x51
	.zero		2


	//----- nvinfo : EIATTR_MAXREG_COUNT
	.align		4
        /*002c*/ 	.byte	0x03, 0x1b
        /*002e*/ 	.short	0x00ff


	//----- nvinfo : EIATTR_NUM_BARRIERS
	.align		4
        /*0030*/ 	.byte	0x02, 0x4c
        /*0032*/ 	.byte	0x07
	.zero		1


	//----- nvinfo : EIATTR_EXTERNS
	.align		4
        /*0034*/ 	.byte	0x04, 0x0f
        /*0036*/ 	.short	(.L_37 - .L_36)


	//   ....[0]....
	.align		4
.L_36:
        /*0038*/ 	.word	index@(__assertfail)


	//----- nvinfo : EIATTR_MERCURY_ISA_VERSION
	.align		4
.L_37:
        /*003c*/ 	.byte	0x03, 0x5f
        /*003e*/ 	.short	0x0101


	//----- nvinfo : EIATTR_INT_WARP_WIDE_INSTR_OFFSETS
	.align		4
        /*0040*/ 	.byte	0x04, 0x31
        /*0042*/ 	.short	(.L_39 - .L_38)


	//   ....[0]....
.L_38:
        /*0044*/ 	.word	0x00003f70


	//   ....[1]....
        /*0048*/ 	.word	0x00003f90


	//   ....[2]....
        /*004c*/ 	.word	0x00003fc0


	//   ....[3]....
        /*0050*/ 	.word	0x00004a20


	//   ....[4]....
        /*0054*/ 	.word	0x00004a90


	//   ....[5]....
        /*0058*/ 	.word	0x00004cd0


	//   ....[6]....
        /*005c*/ 	.word	0x00004d00


	//----- nvinfo : EIATTR_COOP_GROUP_MASK_REGIDS
	.align		4
.L_39:
        /*0060*/ 	.byte	0x04, 0x29
        /*0062*/ 	.short	(.L_41 - .L_40)


	//   ....[0]....
.L_40:
        /*0064*/ 	.word	0xffffffff


	//   ....[1]....
        /*0068*/ 	.word	0xffffffff


	//   ....[2]....
        /*006c*/ 	.word	0xffffffff


	//   ....[3]....
        /*0070*/ 	.word	0xffffffff


	//   ....[4]....
        /*0074*/ 	.word	0xffffffff


	//   ....[5]....
        /*0078*/ 	.word	0xffffffff


	//   ....[6]....
        /*007c*/ 	.word	0xffffffff


	//   ....[7]....
        /*0080*/ 	.word	0xffffffff


	//   ....[8]....
        /*0084*/ 	.word	0xffffffff


	//   ....[9]....
        /*0088*/ 	.word	0xffffffff


	//   ....[10]....
        /*008c*/ 	.word	0xffffffff


	//   ....[11]....
        /*0090*/ 	.word	0xffffffff


	//----- nvinfo : EIATTR_COOP_GROUP_INSTR_OFFSETS
	.align		4
.L_41:
        /*0094*/ 	.byte	0x04, 0x28
        /*0096*/ 	.short	(.L_43 - .L_42)


	//   ....[0]....
.L_42:
        /*0098*/ 	.word	0x000000a0


	//   ....[1]....
        /*009c*/ 	.word	0x00000510


	//   ....[2]....
        /*00a0*/ 	.word	0x000007d0


	//   ....[3]....
        /*00a4*/ 	.word	0x00000950


	//   ....[4]....
        /*00a8*/ 	.word	0x00000a50


	//   ....[5]....
        /*00ac*/ 	.word	0x00000ba0


	//   ....[6]....
        /*00b0*/ 	.word	0x00002220


	//   ....[7]....
        /*00b4*/ 	.word	0x000032f0


	//   ....[8]....
        /*00b8*/ 	.word	0x00003500


	//   ....[9]....
        /*00bc*/ 	.word	0x00003530


	//   ....[10]....
        /*00c0*/ 	.word	0x00003e50


	//   ....[11]....
        /*00c4*/ 	.word	0x00004090


	//----- nvinfo : EIATTR_VRC_CTA_INIT_COUNT
	.align		4
.L_43:
        /*00c8*/ 	.byte	0x02, 0x4a
        /*00ca*/ 	.byte	0x80
	.zero		1


	//----- nvinfo : EIATTR_SYSCALL_OFFSETS
	.align		4
        /*00cc*/ 	.byte	0x04, 0x46
        /*00ce*/ 	.short	(.L_45 - .L_44)


	//   ....[0]....
.L_44:
        /*00d0*/ 	.word	0x000059e0


	//   ....[1]....
        /*00d4*/ 	.word	0x00005ad0


	//   ....[2]....
        /*00d8*/ 	.word	0x000062b0


	//   ....[3]....
        /*00dc*/ 	.word	0x00006c20


	//----- nvinfo : EIATTR_MBARRIER_INSTR_OFFSETS
	.align		4
.L_45:
        /*00e0*/ 	.byte	0x04, 0x39
        /*00e2*/ 	.short	(.L_47 - .L_46)


	//   ....[0]....
.L_46:
        /*00e4*/ 	.word	0x00000610
        /*00e8*/ 	.word	0x000000ff
        /*00ec*/ 	.word	0x00000000
        /*00f0*/ 	.short	0x0100
        /*00f2*/ 	.byte	0x05
	.zero		1


	//   ....[1]....
        /*00f4*/ 	.word	0x00000620
        /*00f8*/ 	.word	0x000000ff
        /*00fc*/ 	.word	0x00000068
        /*0100*/ 	.short	0x0100
        /*0102*/ 	.byte	0x05
	.zero		1


	//   ....[2]....
        /*0104*/ 	.word	0x00000630
        /*0108*/ 	.word	0x000000ff
        /*010c*/ 	.word	0x00000008
        /*0110*/ 	.short	0x0100
        /*0112*/ 	.byte	0x05
	.zero		1


	//   ....[3]....
        /*0114*/ 	.word	0x00000640
        /*0118*/ 	.word	0x000000ff
        /*011c*/ 	.word	0x00000070
        /*0120*/ 	.short	0x0100
        /*0122*/ 	.byte	0x05
	.zero		1


	//   ....[4]....
        /*0124*/ 	.word	0x00000650
        /*0128*/ 	.word	0x000000ff
        /*012c*/ 	.word	0x00000010
        /*0130*/ 	.short	0x0100
        /*0132*/ 	.byte	0x05
	.zero		1


	//   ....[5]....
        /*0134*/ 	.word	0x00000660
        /*0138*/ 	.word	0x000000ff
        /*013c*/ 	.word	0x00000078
        /*0140*/ 	.short	0x0100
        /*0142*/ 	.byte	0x05
	.zero		1


	//   ....[6]....
        /*0144*/ 	.word	0x00000670
        /*0148*/ 	.word	0x000000ff
        /*014c*/ 	.word	0x00000018
        /*0150*/ 	.short	0x0100
        /*0152*/ 	.byte	0x05
	.zero		1


	//   ....[7]....
        /*0154*/ 	.word	0x00000680
        /*0158*/ 	.word	0x000000ff
        /*015c*/ 	.word	0x00000080
        /*0160*/ 	.short	0x0100
        /*0162*/ 	.byte	0x05
	.zero		1


	//   ....[8]....
        /*0164*/ 	.word	0x00000690
        /*0168*/ 	.word	0x000000ff
        /*016c*/ 	.word	0x00000020
        /*0170*/ 	.short	0x0100
        /*0172*/ 	.byte	0x05
	.zero		1


	//   ....[9]....
        /*0174*/ 	.word	0x000006a0
        /*0178*/ 	.word	0x000000ff
        /*017c*/ 	.word	0x00000088
        /*0180*/ 	.short	0x0100
        /*0182*/ 	.byte	0x05
	.zero		1


	//   ....[10]....
        /*0184*/ 	.word	0x000006b0
        /*0188*/ 	.word	0x000000ff
        /*018c*/ 	.word	0x00000028
        /*0190*/ 	.short	0x0100
        /*0192*/ 	.byte	0x05
	.zero		1


	//   ....[11]....
        /*0194*/ 	.word	0x000006c0
        /*0198*/ 	.word	0x000000ff
        /*019c*/ 	.word	0x00000090
        /*01a0*/ 	.short	0x0100
        /*01a2*/ 	.byte	0x05
	.zero		1


	//   ....[12]....
        /*01a4*/ 	.word	0x000006d0
        /*01a8*/ 	.word	0x000000ff
        /*01ac*/ 	.word	0x00000030
        /*01b0*/ 	.short	0x0100
        /*01b2*/ 	.byte	0x05
	.zero		1


	//   ....[13]....
        /*01b4*/ 	.word	0x000006e0
        /*01b8*/ 	.word	0x000000ff
        /*01bc*/ 	.word	0x00000098
        /*01c0*/ 	.short	0x0100
        /*01c2*/ 	.byte	0x05
	.zero		1


	//   ....[14]....
        /*01c4*/ 	.word	0x000006f0
        /*01c8*/ 	.word	0x000000ff
        /*01cc*/ 	.word	0x00000038
        /*01d0*/ 	.short	0x0100
        /*01d2*/ 	.byte	0x05
	.zero		1


	//   ....[15]....
        /*01d4*/ 	.word	0x00000700
        /*01d8*/ 	.word	0x000000ff
        /*01dc*/ 	.word	0x000000a0
        /*01e0*/ 	.short	0x0100
        /*01e2*/ 	.byte	0x05
	.zero		1


	//   ....[16]....
        /*01e4*/ 	.word	0x00000710
        /*01e8*/ 	.word	0x000000ff
        /*01ec*/ 	.word	0x00000040
        /*01f0*/ 	.short	0x0100
        /*01f2*/ 	.byte	0x05
	.zero		1


	//   ....[17]....
        /*01f4*/ 	.word	0x00000720
        /*01f8*/ 	.word	0x000000ff
        /*01fc*/ 	.word	0x000000a8
        /*0200*/ 	.short	0x0100
        /*0202*/ 	.byte	0x05
	.zero		1


	//   ....[18]....
        /*0204*/ 	.word	0x00000730
        /*0208*/ 	.word	0x000000ff
        /*020c*/ 	.word	0x00000048
        /*0210*/ 	.short	0x0100
        /*0212*/ 	.byte	0x05
	.zero		1


	//   ....[19]....
        /*0214*/ 	.word	0x00000740
        /*0218*/ 	.word	0x000000ff
        /*021c*/ 	.word	0x000000b0
        /*0220*/ 	.short	0x0100
        /*0222*/ 	.byte	0x05
	.zero		1


	//   ....[20]....
        /*0224*/ 	.word	0x00000750
        /*0228*/ 	.word	0x000000ff
        /*022c*/ 	.word	0x00000050
        /*0230*/ 	.short	0x0100
        /*0232*/ 	.byte	0x05
	.zero		1


	//   ....[21]....
        /*0234*/ 	.word	0x00000760
        /*0238*/ 	.word	0x000000ff
        /*023c*/ 	.word	0x000000b8
        /*0240*/ 	.short	0x0100
        /*0242*/ 	.byte	0x05
	.zero		1


	//   ....[22]....
        /*0244*/ 	.word	0x00000770
        /*0248*/ 	.word	0x000000ff
        /*024c*/ 	.word	0x00000058
        /*0250*/ 	.short	0x0100
        /*0252*/ 	.byte	0x05
	.zero		1


	//   ....[23]....
        /*0254*/ 	.word	0x00000780
        /*0258*/ 	.word	0x000000ff
        /*025c*/ 	.word	0x000000c0
        /*0260*/ 	.short	0x0100
        /*0262*/ 	.byte	0x05
	.zero		1


	//   ....[24]....
        /*0264*/ 	.word	0x00000790
        /*0268*/ 	.word	0x000000ff
        /*026c*/ 	.word	0x00000060
        /*0270*/ 	.short	0x0100
        /*0272*/ 	.byte	0x05
	.zero		1


	//   ....[25]....
        /*0274*/ 	.word	0x000007a0
        /*0278*/ 	.word	0x000000ff
        /*027c*/ 	.word	0x000000c8
        /*0280*/ 	.short	0x0100
        /*0282*/ 	.byte	0x05
	.zero		1


	//   ....[26]....
        /*0284*/ 	.word	0x000008e0
        /*0288*/ 	.word	0x000000ff
        /*028c*/ 	.word	0x000000d0
        /*0290*/ 	.short	0x0100
        /*0292*/ 	.byte	0x07
	.zero		1


	//   ....[27]....
        /*0294*/ 	.word	0x000008f0
        /*0298*/ 	.word	0x000000ff
        /*029c*/ 	.word	0x000000e8
        /*02a0*/ 	.short	0x0100
        /*02a2*/ 	.byte	0x07
	.zero		1


	//   ....[28]....
        /*02a4*/ 	.word	0x00000900
        /*02a8*/ 	.word	0x000000ff
        /*02ac*/ 	.word	0x000000d8
        /*02b0*/ 	.short	0x0100
        /*02b2*/ 	.byte	0x07
	.zero		1


	//   ....[29]....
        /*02b4*/ 	.word	0x00000910
        /*02b8*/ 	.word	0x000000ff
        /*02bc*/ 	.word	0x000000f0
        /*02c0*/ 	.short	0x0100
        /*02c2*/ 	.byte	0x07
	.zero		1


	//   ....[30]....
        /*02c4*/ 	.word	0x00000920
        /*02c8*/ 	.word	0x000000ff
        /*02cc*/ 	.word	0x000000e0
        /*02d0*/ 	.short	0x0100
        /*02d2*/ 	.byte	0x07
	.zero		1


	//   ....[31]....
        /*02d4*/ 	.word	0x00000930
        /*02d8*/ 	.word	0x000000ff
        /*02dc*/ 	.word	0x000000f8
        /*02e0*/ 	.short	0x0100
        /*02e2*/ 	.byte	0x07
	.zero		1


	//   ....[32]....
        /*02e4*/ 	.word	0x00000a20
        /*02e8*/ 	.word	0x000000ff
        /*02ec*/ 	.word	0x00000100
        /*02f0*/ 	.short	0x0100
        /*02f2*/ 	.byte	0x05
	.zero		1


	//   ....[33]....
        /*02f4*/ 	.word	0x00000a30
        /*02f8*/ 	.word	0x000000ff
        /*02fc*/ 	.word	0x00000108
        /*0300*/ 	.short	0x0100
        /*0302*/ 	.byte	0x05
	.zero		1


	//   ....[34]....
        /*0304*/ 	.word	0x00000b70
        /*0308*/ 	.word	0x000000ff
        /*030c*/ 	.word	0x00000110
        /*0310*/ 	.short	0x0100
        /*0312*/ 	.byte	0x05
	.zero		1


	//   ....[35]....
        /*0314*/ 	.word	0x00000b80
        /*0318*/ 	.word	0x000000ff
        /*031c*/ 	.word	0x00000118
        /*0320*/ 	.short	0x0100
        /*0322*/ 	.byte	0x05
	.zero		1


	//   ....[36]....
        /*0324*/ 	.word	0x00000cb0
        /*0328*/ 	.word	0x000000ff
        /*032c*/ 	.word	0x00000120
        /*0330*/ 	.short	0x0100
        /*0332*/ 	.byte	0x07
	.zero		1


	//   ....[37]....
        /*0334*/ 	.word	0x00000cc0
        /*0338*/ 	.word	0x000000ff
        /*033c*/ 	.word	0x00000130
        /*0340*/ 	.short	0x0100
        /*0342*/ 	.byte	0x07
	.zero		1


	//   ....[38]....
        /*0344*/ 	.word	0x00000cd0
        /*0348*/ 	.word	0x000000ff
        /*034c*/ 	.word	0x00000128
        /*0350*/ 	.short	0x0100
        /*0352*/ 	.byte	0x07
	.zero		1


	//   ....[39]....
        /*0354*/ 	.word	0x00000ce0
        /*0358*/ 	.word	0x000000ff
        /*035c*/ 	.word	0x00000138
        /*0360*/ 	.short	0x0100
        /*0362*/ 	.byte	0x07
	.zero		1


	//   ....[40]....
        /*0364*/ 	.word	0x00001620
        /*0368*/ 	.word	0x000000ff
        /*036c*/ 	.word	0x00000068
        /*0370*/ 	.short	0x010a
        /*0372*/ 	.byte	0x04
	.zero		1


	//   ....[41]....
        /*0374*/ 	.word	0x000018e0
        /*0378*/ 	.word	0x000000ff
        /*037c*/ 	.word	0x00000068
        /*0380*/ 	.short	0x010a
        /*0382*/ 	.byte	0x09
	.zero		1


	//   ....[42]....
        /*0384*/ 	.word	0x00001a50
        /*0388*/ 	.word	0x000000ff
        /*038c*/ 	.word	0x00000068
        /*0390*/ 	.short	0x010a
        /*0392*/ 	.byte	0x08
	.zero		1


	//   ....[43]....
        /*0394*/ 	.word	0x00001c00
        /*0398*/ 	.word	0x000000ff
        /*039c*/ 	.word	0x00000108
        /*03a0*/ 	.short	0x0101
        /*03a2*/ 	.byte	0x16
	.zero		1


	//   ....[44]....
        /*03a4*/ 	.word	0x00001c30
        /*03a8*/ 	.word	0x000000ff
        /*03ac*/ 	.word	0x00000068
        /*03b0*/ 	.short	0x010a
        /*03b2*/ 	.byte	0x04
	.zero		1


	//   ....[45]....
        /*03b4*/ 	.word	0x00001ed0
        /*03b8*/ 	.word	0x000000ff
        /*03bc*/ 	.word	0x00000068
        /*03c0*/ 	.short	0x010a
        /*03c2*/ 	.byte	0x11
	.zero		1


	//   ....[46]....
        /*03c4*/ 	.word	0x00002040
        /*03c8*/ 	.word	0x000000ff
        /*03cc*/ 	.word	0x00000068
        /*03d0*/ 	.short	0x010a
        /*03d2*/ 	.byte	0x08
	.zero		1


	//   ....[47]....
        /*03d4*/ 	.word	0x00002230
        /*03d8*/ 	.word	0x000000ff
        /*03dc*/ 	.word	0x00000110
        /*03e0*/ 	.short	0x010a
        /*03e2*/ 	.byte	0x16
	.zero		1


	//   ....[48]....
        /*03e4*/ 	.word	0x000022f0
        /*03e8*/ 	.word	0x000000ff
        /*03ec*/ 	.word	0x00000000
        /*03f0*/ 	.short	0x0101
        /*03f2*/ 	.byte	0x04
	.zero		1


	//   ....[49]....
        /*03f4*/ 	.word	0x000027f0
        /*03f8*/ 	.word	0x000000ff
        /*03fc*/ 	.word	0x00000000
        /*0400*/ 	.short	0x010a
        /*0402*/ 	.byte	0x04
	.zero		1


	//   ....[50]....
        /*0404*/ 	.word	0x00002890
        /*0408*/ 	.word	0x000000ff
        /*040c*/ 	.word	0x00000000
        /*0410*/ 	.short	0x010a
        /*0412*/ 	.byte	0x04
	.zero		1


	//   ....[51]....
        /*0414*/ 	.word	0x00002930
        /*0418*/ 	.word	0x000000ff
        /*041c*/ 	.word	0x00000000
        /*0420*/ 	.short	0x010a
        /*0422*/ 	.byte	0x04
	.zero		1


	//   ....[52]....
        /*0424*/ 	.word	0x000029d0
        /*0428*/ 	.word	0x000000ff
        /*042c*/ 	.word	0x00000000
        /*0430*/ 	.short	0x010a
        /*0432*/ 	.byte	0x04
	.zero		1


	//   ....[53]....
        /*0434*/ 	.word	0x00002a70
        /*0438*/ 	.word	0x000000ff
        /*043c*/ 	.word	0x00000000
        /*0440*/ 	.short	0x010a
        /*0442*/ 	.byte	0x04
	.zero		1


	//   ....[54]....
        /*0444*/ 	.word	0x00002b10
        /*0448*/ 	.word	0x000000ff
        /*044c*/ 	.word	0x00000000
        /*0450*/ 	.short	0x010a
        /*0452*/ 	.byte	0x04
	.zero		1


	//   ....[55]....
        /*0454*/ 	.word	0x00002bb0
        /*0458*/ 	.word	0x000000ff
        /*045c*/ 	.word	0x00000000
        /*0460*/ 	.short	0x010a
        /*0462*/ 	.byte	0x04
	.zero		1


	//   ....[56]....
        /*0464*/ 	.word	0x00002c50
        /*0468*/ 	.word	0x000000ff
        /*046c*/ 	.word	0x00000000
        /*0470*/ 	.short	0x010a
        /*0472*/ 	.byte	0x04
	.zero		1


	//   ....[57]....
        /*0474*/ 	.word	0x00002cf0
        /*0478*/ 	.word	0x000000ff
        /*047c*/ 	.word	0x00000000
        /*0480*/ 	.short	0x010a
        /*0482*/ 	.byte	0x04
	.zero		1


	//   ....[58]....
        /*0484*/ 	.word	0x00002d90
        /*0488*/ 	.word	0x000000ff
        /*048c*/ 	.word	0x00000000
        /*0490*/ 	.short	0x010a
        /*0492*/ 	.byte	0x04
	.zero		1


	//   ....[59]....
        /*0494*/ 	.word	0x00002e30
        /*0498*/ 	.word	0x000000ff
        /*049c*/ 	.word	0x00000000
        /*04a0*/ 	.short	0x010a
        /*04a2*/ 	.byte	0x04
	.zero		1


	//   ....[60]....
        /*04a4*/ 	.word	0x00002ed0
        /*04a8*/ 	.word	0x000000ff
        /*04ac*/ 	.word	0x00000000
        /*04b0*/ 	.short	0x010a
        /*04b2*/ 	.byte	0x04
	.zero		1


	//   ....[61]....
        /*04b4*/ 	.word	0x00002f80
        /*04b8*/ 	.word	0x00000000
        /*04bc*/ 	.word	0x00000000
        /*04c0*/ 	.short	0x010a
        /*04c2*/ 	.byte	0xff
	.zero		1


	//   ....[62]....
        /*04c4*/ 	.word	0x000030b0
        /*04c8*/ 	.word	0x000000ff
        /*04cc*/ 	.word	0x00000118
        /*04d0*/ 	.short	0x010a
        /*04d2*/ 	.byte	0x2d
	.zero		1


	//   ....[63]....
        /*04d4*/ 	.word	0x00003150
        /*04d8*/ 	.word	0x000000ff
        /*04dc*/ 	.word	0x00000110
        /*04e0*/ 	.short	0x010a
        /*04e2*/ 	.byte	0x2d
	.zero		1


	//   ....[64]....
        /*04e4*/ 	.word	0x000031f0
        /*04e8*/ 	.word	0x000000ff
        /*04ec*/ 	.word	0x00000000
        /*04f0*/ 	.short	0x0101
        /*04f2*/ 	.byte	0x06
	.zero		1


	//   ....[65]....
        /*04f4*/ 	.word	0x00003230
        /*04f8*/ 	.word	0x000000ff
        /*04fc*/ 	.word	0x00000118
        /*0500*/ 	.short	0x0106
        /*0502*/ 	.byte	0x2d
	.zero		1


	//   ....[66]....
        /*0504*/ 	.word	0x00003270
        /*0508*/ 	.word	0x00000000
        /*050c*/ 	.word	0x00000118
        /*0510*/ 	.short	0x010a
        /*0512*/ 	.byte	0xff
	.zero		1


	//   ....[67]....
        /*0514*/ 	.word	0x000037b0
        /*0518*/ 	.word	0x000000ff
        /*051c*/ 	.word	0x00000110
        /*0520*/ 	.short	0x010a
        /*0522*/ 	.byte	0x06
	.zero		1


	//   ....[68]....
        /*0524*/ 	.word	0x00003860
        /*0528*/ 	.word	0x000000ff
        /*052c*/ 	.word	0x00000000
        /*0530*/ 	.short	0x0101
        /*0532*/ 	.byte	0x05
	.zero		1


	//   ....[69]....
        /*0534*/ 	.word	0x00003870
        /*0538*/ 	.word	0x000000ff
        /*053c*/ 	.word	0x00000130
        /*0540*/ 	.short	0x010a
        /*0542*/ 	.byte	0x08
	.zero		1


	//   ....[70]....
        /*0544*/ 	.word	0x00003900
        /*0548*/ 	.word	0x000000ff
        /*054c*/ 	.word	0x00000000
        /*0550*/ 	.short	0x010a
        /*0552*/ 	.byte	0x04
	.zero		1


	//   ....[71]....
        /*0554*/ 	.word	0x00003970
        /*0558*/ 	.word	0x000000ff
        /*055c*/ 	.word	0x00000000
        /*0560*/ 	.short	0x010a
        /*0562*/ 	.byte	0x07
	.zero		1


	//   ....[72]....
        /*0564*/ 	.word	0x00003aa0
        /*0568*/ 	.word	0x000000ff
        /*056c*/ 	.word	0x00000000
        /*0570*/ 	.short	0x010a
        /*0572*/ 	.byte	0x04
	.zero		1


	//   ....[73]....
        /*0574*/ 	.word	0x00003da0
        /*0578*/ 	.word	0x000000ff
        /*057c*/ 	.word	0x00000000
        /*0580*/ 	.short	0x010a
        /*0582*/ 	.byte	0x05
	.zero		1


	//   ....[74]....
        /*0584*/ 	.word	0x00003e30
        /*0588*/ 	.word	0x000000ff
        /*058c*/ 	.word	0x00000000
        /*0590*/ 	.short	0x010a
        /*0592*/ 	.byte	0x07
	.zero		1


	//   ....[75]....
        /*0594*/ 	.word	0x000042d0
        /*0598*/ 	.word	0x000000ff
        /*059c*/ 	.word	0x00000110
        /*05a0*/ 	.short	0x010a
        /*05a2*/ 	.byte	0x07
	.zero		1


	//   ....[76]....
        /*05a4*/ 	.word	0x00004370
        /*05a8*/ 	.word	0x000000ff
        /*05ac*/ 	.word	0x00000000
        /*05b0*/ 	.short	0x0101
        /*05b2*/ 	.byte	0x06
	.zero		1


	//   ....[77]....
        /*05b4*/ 	.word	0x00004690
        /*05b8*/ 	.word	0x000000ff
        /*05bc*/ 	.word	0x00000108
        /*05c0*/ 	.short	0x010a
        /*05c2*/ 	.byte	0x07
	.zero		1


	//   ....[78]....
        /*05c4*/ 	.word	0x000048b0
        /*05c8*/ 	.word	0x000000ff
        /*05cc*/ 	.word	0x000000e8
        /*05d0*/ 	.short	0x010a
        /*05d2*/ 	.byte	0x11
	.zero		1


	//   ....[79]....
        /*05d4*/ 	.word	0x00004bb0
        /*05d8*/ 	.word	0x000000ff
        /*05dc*/ 	.word	0x000000d0
        /*05e0*/ 	.short	0x010b
        /*05e2*/ 	.byte	0x11
	.zero		1


	//   ....[80]....
        /*05e4*/ 	.word	0x00004c30
        /*05e8*/ 	.word	0x000000ff
        /*05ec*/ 	.word	0x00000000
        /*05f0*/ 	.short	0x0101
        /*05f2*/ 	.byte	0x13
	.zero		1


	//   ....[81]....
        /*05f4*/ 	.word	0x00004c60
        /*05f8*/ 	.word	0x000000ff
        /*05fc*/ 	.word	0x000000e8
        /*0600*/ 	.short	0x010a
        /*0602*/ 	.byte	0x0e
	.zero		1


	//   ....[82]....
        /*0604*/ 	.word	0x00004e60
        /*0608*/ 	.word	0x000000ff
        /*060c*/ 	.word	0x000000d0
        /*0610*/ 	.short	0x010b
        /*0612*/ 	.byte	0x0e
	.zero		1


	//   ....[83]....
        /*0614*/ 	.word	0x00004e80
        /*0618*/ 	.word	0x000000ff
        /*061c*/ 	.word	0x00000000
        /*0620*/ 	.short	0x0101
        /*0622*/ 	.byte	0x12
	.zero		1


	//   ....[84]....
        /*0624*/ 	.word	0x00004ee0
        /*0628*/ 	.word	0x000000ff
        /*062c*/ 	.word	0x00000000
        /*0630*/ 	.short	0x010a
        /*0632*/ 	.byte	0x04
	.zero		1


	//   ....[85]....
        /*0634*/ 	.word	0x00004fa0
        /*0638*/ 	.word	0x00000002
        /*063c*/ 	.word	0x00000000
        /*0640*/ 	.short	0x010a
        /*0642*/ 	.byte	0xff
	.zero		1


	//   ....[86]....
        /*0644*/ 	.word	0x00005020
        /*0648*/ 	.word	0x00000000
        /*064c*/ 	.word	0x00000000
        /*0650*/ 	.short	0x010a
        /*0652*/ 	.byte	0xff
	.zero		1


	//   ....[87]....
        /*0654*/ 	.word	0x000053c0
        /*0658*/ 	.word	0x000000ff
        /*065c*/ 	.word	0x00000110
        /*0660*/ 	.short	0x010a
        /*0662*/ 	.byte	0x34
	.zero		1


	//   ....[88]....
        /*0664*/ 	.word	0x000054e0
        /*0668*/ 	.word	0x000000ff
        /*066c*/ 	.word	0x00000000
        /*0670*/ 	.short	0x0101
        /*0672*/ 	.byte	0x04
	.zero		1


	//   ....[89]....
        /*0674*/ 	.word	0x00005ea0
        /*0678*/ 	.word	0x00000000
        /*067c*/ 	.word	0x000000d0
        /*0680*/ 	.short	0x010a
        /*0682*/ 	.byte	0xff
	.zero		1


	//   ....[90]....
        /*0684*/ 	.word	0x00005f50
        /*0688*/ 	.word	0x00000054
        /*068c*/ 	.word	0x00000120
        /*0690*/ 	.short	0x010a
        /*0692*/ 	.byte	0xff
	.zero		1


	//   ....[91]....
        /*0694*/ 	.word	0x00005ff0
        /*0698*/ 	.word	0x00000000
        /*069c*/ 	.word	0x000000d0
        /*06a0*/ 	.short	0x010a
        /*06a2*/ 	.byte	0xff
	.zero		1


	//   ....[92]....
        /*06a4*/ 	.word	0x00006190
        /*06a8*/ 	.word	0x00000054
        /*06ac*/ 	.word	0x00000120
        /*06b0*/ 	.short	0x010a
        /*06b2*/ 	.byte	0xff
	.zero		1


	//   ....[93]....
        /*06b4*/ 	.word	0x00006980
        /*06b8*/ 	.word	0x00000000
        /*06bc*/ 	.word	0x00000000
        /*06c0*/ 	.short	0x0101
        /*06c2*/ 	.byte	0xff
	.zero		1


	//   ....[94]....
        /*06c4*/ 	.word	0x00006990
        /*06c8*/ 	.word	0x00000003
        /*06cc*/ 	.word	0x000000d0
        /*06d0*/ 	.short	0x010a
        /*06d2*/ 	.byte	0xff
	.zero		1


	//   ....[95]....
        /*06d4*/ 	.word	0x00006a50
        /*06d8*/ 	.word	0x00000003
        /*06dc*/ 	.word	0x000000d0
        /*06e0*/ 	.short	0x010a
        /*06e2*/ 	.byte	0xff
	.zero		1


	//   ....[96]....
        /*06e4*/ 	.word	0x00006db0
        /*06e8*/ 	.word	0x000000ff
        /*06ec*/ 	.word	0x00000000
        /*06f0*/ 	.short	0x0101
        /*06f2*/ 	.byte	0x05
	.zero		1


	//   ....[97]....
        /*06f4*/ 	.word	0x00007380
        /*06f8*/ 	.word	0x00000002
        /*06fc*/ 	.word	0x00000000
        /*0700*/ 	.short	0x0101
        /*0702*/ 	.byte	0xff
	.zero		1


	//   ....[98]....
        /*0704*/ 	.word	0x000075c0
        /*0708*/ 	.word	0x000000ff
        /*070c*/ 	.word	0x00000000
        /*0710*/ 	.short	0x0101
        /*0712*/ 	.byte	0x04
	.zero		1


	//   ....[99]....
        /*0714*/ 	.word	0x000075f0
        /*0718*/ 	.word	0x00000002
        /*071c*/ 	.word	0x00000068
        /*0720*/ 	.short	0x010a
        /*0722*/ 	.byte	0xff
	.zero		1


	//   ....[100]....
        /*0724*/ 	.word	0x00007650
        /*0728*/ 	.word	0x00000002
        /*072c*/ 	.word	0x00000068
        /*0730*/ 	.short	0x010a
        /*0732*/ 	.byte	0xff
	.zero		1


	//   ....[101]....
        /*0734*/ 	.word	0x000076b0
        /*0738*/ 	.word	0x00000002
        /*073c*/ 	.word	0x00000110
        /*0740*/ 	.short	0x010a
        /*0742*/ 	.byte	0xff
	.zero		1


	//   ....[102]....
        /*0744*/ 	.word	0x00007710
        /*0748*/ 	.word	0x00000000
        /*074c*/ 	.word	0x00000000
        /*0750*/ 	.short	0x010a
        /*0752*/ 	.byte	0xff
	.zero		1


	//   ....[103]....
        /*0754*/ 	.word	0x00007770
        /*0758*/ 	.word	0x00000000
        /*075c*/ 	.word	0x00000000
        /*0760*/ 	.short	0x010a
        /*0762*/ 	.byte	0xff
	.zero		1


	//   ....[104]....
        /*0764*/ 	.word	0x000077d0
        /*0768*/ 	.word	0x00000000
        /*076c*/ 	.word	0x00000000
        /*0770*/ 	.short	0x010a
        /*0772*/ 	.byte	0xff
	.zero		1


	//   ....[105]....
        /*0774*/ 	.word	0x00007830
        /*0778*/ 	.word	0x00000000
        /*077c*/ 	.word	0x00000000
        /*0780*/ 	.short	0x010a
        /*0782*/ 	.byte	0xff
	.zero		1


	//   ....[106]....
        /*0784*/ 	.word	0x00007890
        /*0788*/ 	.word	0x00000000
        /*078c*/ 	.word	0x00000000
        /*0790*/ 	.short	0x010a
        /*0792*/ 	.byte	0xff
	.zero		1


	//   ....[107]....
        /*0794*/ 	.word	0x000078f0
        /*0798*/ 	.word	0x00000000
        /*079c*/ 	.word	0x00000000
        /*07a0*/ 	.short	0x010a
        /*07a2*/ 	.byte	0xff
	.zero		1


	//   ....[108]....
        /*07a4*/ 	.word	0x00007950
        /*07a8*/ 	.word	0x00000000
        /*07ac*/ 	.word	0x00000000
        /*07b0*/ 	.short	0x010a
        /*07b2*/ 	.byte	0xff
	.zero		1


	//   ....[109]....
        /*07b4*/ 	.word	0x000079b0
        /*07b8*/ 	.word	0x00000000
        /*07bc*/ 	.word	0x00000000
        /*07c0*/ 	.short	0x010a
        /*07c2*/ 	.byte	0xff
	.zero		1


	//   ....[110]....
        /*07c4*/ 	.word	0x00007a10
        /*07c8*/ 	.word	0x00000000
        /*07cc*/ 	.word	0x00000000
        /*07d0*/ 	.short	0x010a
        /*07d2*/ 	.byte	0xff
	.zero		1


	//   ....[111]....
        /*07d4*/ 	.word	0x00007a70
        /*07d8*/ 	.word	0x00000000
        /*07dc*/ 	.word	0x00000000
        /*07e0*/ 	.short	0x010a
        /*07e2*/ 	.byte	0xff
	.zero		1


	//   ....[112]....
        /*07e4*/ 	.word	0x00007ad0
        /*07e8*/ 	.word	0x00000000
        /*07ec*/ 	.word	0x00000000
        /*07f0*/ 	.short	0x010a
        /*07f2*/ 	.byte	0xff
	.zero		1


	//   ....[113]....
        /*07f4*/ 	.word	0x00007b30
        /*07f8*/ 	.word	0x00000000
        /*07fc*/ 	.word	0x00000000
        /*0800*/ 	.short	0x010a
        /*0802*/ 	.byte	0xff
	.zero		1


	//   ....[114]....
        /*0804*/ 	.word	0x00007b90
        /*0808*/ 	.word	0x00000004
        /*080c*/ 	.word	0x00000118
        /*0810*/ 	.short	0x010a
        /*0812*/ 	.byte	0xff
	.zero		1


	//   ....[115]....
        /*0814*/ 	.word	0x00007bf0
        /*0818*/ 	.word	0x00000004
        /*081c*/ 	.word	0x00000110
        /*0820*/ 	.short	0x010a
        /*0822*/ 	.byte	0xff
	.zero		1


	//   ....[116]....
        /*0824*/ 	.word	0x00007c50
        /*0828*/ 	.word	0x00000000
        /*082c*/ 	.word	0x00000110
        /*0830*/ 	.short	0x010a
        /*0832*/ 	.byte	0xff
	.zero		1


	//   ....[117]....
        /*0834*/ 	.word	0x00007cb0
        /*0838*/ 	.word	0x00000005
        /*083c*/ 	.word	0x00000130
        /*0840*/ 	.short	0x010a
        /*0842*/ 	.byte	0xff
	.zero		1


	//   ....[118]....
        /*0844*/ 	.word	0x00007d10
        /*0848*/ 	.word	0x00000000
        /*084c*/ 	.word	0x00000000
        /*0850*/ 	.short	0x010a
        /*0852*/ 	.byte	0xff
	.zero		1


	//   ....[119]....
        /*0854*/ 	.word	0x00007d70
        /*0858*/ 	.word	0x00000000
        /*085c*/ 	.word	0x00000000
        /*0860*/ 	.short	0x010a
        /*0862*/ 	.byte	0xff
	.zero		1


	//   ....[120]....
        /*0864*/ 	.word	0x00007dd0
        /*0868*/ 	.word	0x00000000
        /*086c*/ 	.word	0x00000000
        /*0870*/ 	.short	0x010a
        /*0872*/ 	.byte	0xff
	.zero		1


	//   ....[121]....
        /*0874*/ 	.word	0x00007e30
        /*0878*/ 	.word	0x00000000
        /*087c*/ 	.word	0x00000110
        /*0880*/ 	.short	0x010a
        /*0882*/ 	.byte	0xff
	.zero		1


	//   ....[122]....
        /*0884*/ 	.word	0x00007e90
        /*0888*/ 	.word	0x00000000
        /*088c*/ 	.word	0x00000108
        /*0890*/ 	.short	0x010a
        /*0892*/ 	.byte	0xff
	.zero		1


	//   ....[123]....
        /*0894*/ 	.word	0x00007ef0
        /*0898*/ 	.word	0x00000003
        /*089c*/ 	.word	0x000000e8
        /*08a0*/ 	.short	0x010a
        /*08a2*/ 	.byte	0xff
	.zero		1


	//   ....[124]....
        /*08a4*/ 	.word	0x00007f50
        /*08a8*/ 	.word	0x00000003
        /*08ac*/ 	.word	0x000000e8
        /*08b0*/ 	.short	0x010a
        /*08b2*/ 	.byte	0xff
	.zero		1


	//   ....[125]....
        /*08b4*/ 	.word	0x00007fb0
        /*08b8*/ 	.word	0x00000000
        /*08bc*/ 	.word	0x00000000
        /*08c0*/ 	.short	0x010a
        /*08c2*/ 	.byte	0xff
	.zero		1


	//   ....[126]....
        /*08c4*/ 	.word	0x00008000
        /*08c8*/ 	.word	0x00000002
        /*08cc*/ 	.word	0x00000000
        /*08d0*/ 	.short	0x010a
        /*08d2*/ 	.byte	0xff
	.zero		1


	//   ....[127]....
        /*08d4*/ 	.word	0x00008060
        /*08d8*/ 	.word	0x00000000
        /*08dc*/ 	.word	0x00000110
        /*08e0*/ 	.short	0x010a
        /*08e2*/ 	.byte	0xff
	.zero		1


	//   ....[128]....
        /*08e4*/ 	.word	0x000080b0
        /*08e8*/ 	.word	0x00000000
        /*08ec*/ 	.word	0x000000d0
        /*08f0*/ 	.short	0x010a
        /*08f2*/ 	.byte	0xff
	.zero		1


	//   ....[129]....
        /*08f4*/ 	.word	0x00008100
        /*08f8*/ 	.word	0x00000054
        /*08fc*/ 	.word	0x00000120
        /*0900*/ 	.short	0x010a
        /*0902*/ 	.byte	0xff
	.zero		1


	//   ....[130]....
        /*0904*/ 	.word	0x00008150
        /*0908*/ 	.word	0x00000003
        /*090c*/ 	.word	0x000000d0
        /*0910*/ 	.short	0x010a
        /*0912*/ 	.byte	0xff
	.zero		1


	//----- nvinfo : EIATTR_NUM_MBARRIERS
	.align		4
.L_47:
        /*0914*/ 	.byte	0x03, 0x38
        /*0916*/ 	.short	0x0028


	//----- nvinfo : EIATTR_EXIT_INSTR_OFFSETS
	.align		4
        /*0918*/ 	.byte	0x04, 0x1c
        /*091a*/ 	.short	(.L_49 - .L_48)


	//   ....[0]....
.L_48:
        /*091c*/ 	.word	0x00002fb0


	//   ....[1]....
        /*0920*/ 	.word	0x00003240


	//   ....[2]....
        /*0924*/ 	.word	0x000032a0


	//   ....[3]....
        /*0928*/ 	.word	0x000040a0


	//   ....[4]....
        /*092c*/ 	.word	0x00005050


	//   ....[5]....
        /*0930*/ 	.word	0x00005090


	//   ....[6]....
        /*0934*/ 	.word	0x000074b0


	//   ....[7]....
        /*0938*/ 	.word	0x00007530


	//   ....[8]....
        /*093c*/ 	.word	0x00007560


	//   ....[9]....
        /*0940*/ 	.word	0x000075d0


	//----- nvinfo : EIATTR_MAX_THREADS
	.align		4
.L_49:
        /*0944*/ 	.byte	0x04, 0x05
        /*0946*/ 	.short	(.L_51 - .L_50)
.L_50:
        /*0948*/ 	.word	0x00000100
        /*094c*/ 	.word	0x00000001
        /*0950*/ 	.word	0x00000001


	//----- nvinfo : EIATTR_CRS_STACK_SIZE
	.align		4
.L_51:
        /*0954*/ 	.byte	0x04, 0x1e
        /*0956*/ 	.short	(.L_53 - .L_52)
.L_52:
        /*0958*/ 	.word	0x00000000


	//----- nvinfo : EIATTR_CBANK_PARAM_SIZE
	.align		4
.L_53:
        /*095c*/ 	.byte	0x03, 0x19
        /*095e*/ 	.short	0x0800


	//----- nvinfo : EIATTR_PARAM_CBANK
	.align		4
        /*0960*/ 	.byte	0x04, 0x0a
        /*0962*/ 	.short	(.L_55 - .L_54)
	.align		4
.L_54:
        /*0964*/ 	.word	index@(.nv.constant0._ZN7cutlass13device_kernelINS_4conv6kernel13ConvUniversalINS1_16ConvProblemShapeILNS1_8OperatorE1ELi2EEENS1_10collective14CollectiveConvINS1_47MainloopSm100TmaUmmaWarpSpecializedImplicitGemmILS5_1ELi13ELi2ELi1ELi2EN4cute5tupleIJNSA_1CILi1EEESD_SD_EEEEENSB_IJNSC_ILi64EEESG_NSB_IJSG_EEEEEENS_6half_tESJ_NSA_8TiledMMAINSA_8MMA_AtomIJNSA_20SM100_MMA_F16BF16_SSISJ_SJ_fLi64ELi64ELNSA_4UMMA5MajorE0ELSO_1ELNSN_7ScaleInE0ELSP_0EEEEEENSA_6LayoutISE_NSB_IJNSC_ILi0EEEST_ST_EEEEENSB_IJNSA_10UnderscoreESW_SW_EEEEENS7_6detail27Sm100ImplicitGemmTileTraitsINSA_20SM90_TMA_LOAD_IM2COLENSA_14ComposedLayoutINSA_7SwizzleILi3ELi4ELi3EEENSA_18smem_ptr_flag_bitsILi16EEENSS_INSB_IJNSC_ILi8EEESG_EEENSB_IJSG_SD_EEEEEEEvEENS10_INSA_13SM90_TMA_LOADENS12_IS14_S16_NSS_INSB_IJSG_S17_EEENSB_IJSD_SG_EEEEEEEvEEEENS_8epilogue10collective18CollectiveEpilogueINS1K_23Sm100TmaWarpSpecializedILi3ELi2ELi16ELb1ELb0EEEJSI_NSB_IJNSS_ISG_SD_EENSS_INSC_ILi32EEESD_EEEEESJ_NSB_IJNSB_IJlllEEESD_ST_EEESJ_S1U_NS1K_6fusion15FusionCallbacksIS1O_NS1V_17LinearCombinationISJ_fSJ_fLNS_15FloatRoundStyleE2EEESI_S1S_JEEENSA_5SM1004TMEM4LOAD26SM100_TMEM_LOAD_16dp256b4xES11_NS12_INS13_ILi2ELi4ELi3EEES16_NSS_INSB_IJS17_S1Q_EEENSB_IJS1Q_SD_EEEEEEENSA_17SM75_U32x4_LDSM_NENSA_21SM90_TMA_STORE_IM2COLES29_NSA_17SM90_U32x4_STSM_NENSA_39AutoVectorizingCopyWithAssumedAlignmentILi128EEEEEEvvEEEEvNT_6ParamsE)
        /*0968*/ 	.short	0x0380
        /*096a*/ 	.short	0x0800


	//----- nvinfo : EIATTR_SW_WAR
	.align		4
.L_55:
        /*096c*/ 	.byte	0x04, 0x36
        /*096e*/ 	.short	(.L_57 - .L_56)
.L_56:
        /*0970*/ 	.word	0x00000008
.L_57:


//--------------------- .nv.callgraph             --------------------------
	.section	.nv.callgraph,"",@"SHT_CUDA_CALLGRAPH"
	.align	4
	.sectionentsize	8
	.align		4
        /*0000*/ 	.word	0x00000000
	.align		4
        /*0004*/ 	.word	0xffffffff
	.align		4
        /*0008*/ 	.word	index@(_ZN7cutlass13device_kernelINS_4conv6kernel13ConvUniversalINS1_16ConvProblemShapeILNS1_8OperatorE1ELi2EEENS1_10collective14CollectiveConvINS1_47MainloopSm100TmaUmmaWarpSpecializedImplicitGemmILS5_1ELi13ELi2ELi1ELi2EN4cute5tupleIJNSA_1CILi1EEESD_SD_EEEEENSB_IJNSC_ILi64EEESG_NSB_IJSG_EEEEEENS_6half_tESJ_NSA_8TiledMMAINSA_8MMA_AtomIJNSA_20SM100_MMA_F16BF16_SSISJ_SJ_fLi64ELi64ELNSA_4UMMA5MajorE0ELSO_1ELNSN_7ScaleInE0ELSP_0EEEEEENSA_6LayoutISE_NSB_IJNSC_ILi0EEEST_ST_EEEEENSB_IJNSA_10UnderscoreESW_SW_EEEEENS7_6detail27Sm100ImplicitGemmTileTraitsINSA_20SM90_TMA_LOAD_IM2COLENSA_14ComposedLayoutINSA_7SwizzleILi3ELi4ELi3EEENSA_18smem_ptr_flag_bitsILi16EEENSS_INSB_IJNSC_ILi8EEESG_EEENSB_IJSG_SD_EEEEEEEvEENS10_INSA_13SM90_TMA_LOADENS12_IS14_S16_NSS_INSB_IJSG_S17_EEENSB_IJSD_SG_EEEEEEEvEEEENS_8epilogue10collective18CollectiveEpilogueINS1K_23Sm100TmaWarpSpecializedILi3ELi2ELi16ELb1ELb0EEEJSI_NSB_IJNSS_ISG_SD_EENSS_INSC_ILi32EEESD_EEEEESJ_NSB_IJNSB_IJlllEEESD_ST_EEESJ_S1U_NS1K_6fusion15FusionCallbacksIS1O_NS1V_17LinearCombinationISJ_fSJ_fLNS_15FloatRoundStyleE2EEESI_S1S_JEEENSA_5SM1004TMEM4LOAD26SM100_TMEM_LOAD_16dp256b4xES11_NS12_INS13_ILi2ELi4ELi3EEES16_NSS_INSB_IJS17_S1Q_EEENSB_IJS1Q_SD_EEEEEEENSA_17SM75_U32x4_LDSM_NENSA_21SM90_TMA_STORE_IM2COLES29_NSA_17SM90_U32x4_STSM_NENSA_39AutoVectorizingCopyWithAssumedAlignmentILi128EEEEEEvvEEEEvNT_6ParamsE)
	.align		4
        /*000c*/ 	.word	index@(__assertfail)
	.align		4
        /*0010*/ 	.word	0x00000000
	.align		4
        /*0014*/ 	.word	0xfffffffe
	.align		4
        /*0018*/ 	.word	0x00000000
	.align		4
        /*001c*/ 	.word	0xfffffffd
	.align		4
        /*0020*/ 	.word	0x00000000
	.align		4
        /*0024*/ 	.word	0xfffffffc


//--------------------- .nv.constant4             --------------------------
	.section	.nv.constant4,"a",@progbits
	.align	8
	.align		8
.nv.constant4:
        /*0000*/ 	.dword	__assertfail
	.align		8
        /*0008*/ 	.dword	__unnamed_1
	.align		8
        /*0010*/ 	.dword	__unnamed_2
	.align		8
        /*0018*/ 	.dword	_ZN39_INTERNAL_a0be35c8_4_k_cu_6fb0ce70_32004cuda3std3__45__cpo5beginE
	.align		8
        /*0020*/ 	.dword	_ZN39_INTERNAL_a0be35c8_4_k_cu_6fb0ce70_32004cuda3std3__45__cpo3endE
	.align		8
        /*0028*/ 	.dword	_ZN39_INTERNAL_a0be35c8_4_k_cu_6fb0ce70_32004cuda3std3__45__cpo6cbeginE
	.align		8
        /*0030*/ 	.dword	_ZN39_INTERNAL_a0be35c8_4_k_cu_6fb0ce70_32004cuda3std3__45__cpo4cendE
	.align		8
        /*0038*/ 	.dword	_ZN39_INTERNAL_a0be35c8_4_k_cu_6fb0ce70_32004cuda3std3__441_GLOBAL__N__a0be35c8_4_k_cu_6fb0ce70_32006ignoreE
	.align		8
        /*0040*/ 	.dword	_ZN39_INTERNAL_a0be35c8_4_k_cu_6fb0ce70_32004cuda3std3__419piecewise_constructE
	.align		8
        /*0048*/ 	.dword	_ZN39_INTERNAL_a0be35c8_4_k_cu_6fb0ce70_32004cuda3std3__48in_placeE
	.align		8
        /*0050*/ 	.dword	_ZN39_INTERNAL_a0be35c8_4_k_cu_6fb0ce70_32004cuda3std6ranges3__45__cpo4swapE
	.align		8
        /*0058*/ 	.dword	_ZN39_INTERNAL_a0be35c8_4_k_cu_6fb0ce70_32004cuda3std6ranges3__45__cpo9iter_moveE
	.align		8
        /*0060*/ 	.dword	_ZN39_INTERNAL_a0be35c8_4_k_cu_6fb0ce70_32004cute7productE
	.align		8
        /*0068*/ 	.dword	_ZN39_INTERNAL_a0be35c8_4_k_cu_6fb0ce70_32004cute1_E
	.align		8
        /*0070*/ 	.dword	$str$27
	.align		8
        /*0078*/ 	.dword	$str$28
	.align		8
        /*0080*/ 	.dword	$str$29
	.align		8
        /*0088*/ 	.dword	$str$30


//--------------------- .text._ZN7cutlass13device_kernelINS_4conv6kernel13ConvUniversalINS1_16ConvProblemShapeILNS1_8OperatorE1ELi2EEENS1_10collective14CollectiveConvINS1_47MainloopSm100TmaUmmaWarpSpecializedImplicitGemmILS5_1ELi13ELi2ELi1ELi2EN4cute5tupleIJNSA_1CILi1EEESD_SD_EEEEENSB_IJNSC_ILi64EEESG_NSB_IJSG_EEEEEENS_6half_tESJ_NSA_8TiledMMAINSA_8MMA_AtomIJNSA_20SM100_MMA_F16BF16_SSISJ_SJ_fLi64ELi64ELNSA_4UMMA5MajorE0ELSO_1ELNSN_7ScaleInE0ELSP_0EEEEEENSA_6LayoutISE_NSB_IJNSC_ILi0EEEST_ST_EEEEENSB_IJNSA_10UnderscoreESW_SW_EEEEENS7_6detail27Sm100ImplicitGemmTileTraitsINSA_20SM90_TMA_LOAD_IM2COLENSA_14ComposedLayoutINSA_7SwizzleILi3ELi4ELi3EEENSA_18smem_ptr_flag_bitsILi16EEENSS_INSB_IJNSC_ILi8EEESG_EEENSB_IJSG_SD_EEEEEEEvEENS10_INSA_13SM90_TMA_LOADENS12_IS14_S16_NSS_INSB_IJSG_S17_EEENSB_IJSD_SG_EEEEEEEvEEEENS_8epilogue10collective18CollectiveEpilogueINS1K_23Sm100TmaWarpSpecializedILi3ELi2ELi16ELb1ELb0EEEJSI_NSB_IJNSS_ISG_SD_EENSS_INSC_ILi32EEESD_EEEEESJ_NSB_IJNSB_IJlllEEESD_ST_EEESJ_S1U_NS1K_6fusion15FusionCallbacksIS1O_NS1V_17LinearCombinationISJ_fSJ_fLNS_15FloatRoundStyleE2EEESI_S1S_JEEENSA_5SM1004TMEM4LOAD26SM100_TMEM_LOAD_16dp256b4xES11_NS12_INS13_ILi2ELi4ELi3EEES16_NSS_INSB_IJS17_S1Q_EEENSB_IJS1Q_SD_EEEEEEENSA_17SM75_U32x4_LDSM_NENSA_21SM90_TMA_STORE_IM2COLES29_NSA_17SM90_U32x4_STSM_NENSA_39AutoVectorizingCopyWithAssumedAlignmentILi128EEEEEEvvEEEEvNT_6ParamsE --------------------------
	.section	.text._ZN7cutlass13device_kernelINS_4conv6kernel13ConvUniversalINS1_16ConvProblemShapeILNS1_8OperatorE1ELi2EEENS1_10collective14CollectiveConvINS1_47MainloopSm100TmaUmmaWarpSpecializedImplicitGemmILS5_1ELi13ELi2ELi1ELi2EN4cute5tupleIJNSA_1CILi1EEESD_SD_EEEEENSB_IJNSC_ILi64EEESG_NSB_IJSG_EEEEEENS_6half_tESJ_NSA_8TiledMMAINSA_8MMA_AtomIJNSA_20SM100_MMA_F16BF16_SSISJ_SJ_fLi64ELi64ELNSA_4UMMA5MajorE0ELSO_1ELNSN_7ScaleInE0ELSP_0EEEEEENSA_6LayoutISE_NSB_IJNSC_ILi0EEEST_ST_EEEEENSB_IJNSA_10UnderscoreESW_SW_EEEEENS7_6detail27Sm100ImplicitGemmTileTraitsINSA_20SM90_TMA_LOAD_IM2COLENSA_14ComposedLayoutINSA_7SwizzleILi3ELi4ELi3EEENSA_18smem_ptr_flag_bitsILi16EEENSS_INSB_IJNSC_ILi8EEESG_EEENSB_IJSG_SD_EEEEEEEvEENS10_INSA_13SM90_TMA_LOADENS12_IS14_S16_NSS_INSB_IJSG_S17_EEENSB_IJSD_SG_EEEEEEEvEEEENS_8epilogue10collective18CollectiveEpilogueINS1K_23Sm100TmaWarpSpecializedILi3ELi2ELi16ELb1ELb0EEEJSI_NSB_IJNSS_ISG_SD_EENSS_INSC_ILi32EEESD_EEEEESJ_NSB_IJNSB_IJlllEEESD_ST_EEESJ_S1U_NS1K_6fusion15FusionCallbacksIS1O_NS1V_17LinearCombinationISJ_fSJ_fLNS_15FloatRoundStyleE2EEESI_S1S_JEEENSA_5SM1004TMEM4LOAD26SM100_TMEM_LOAD_16dp256b4xES11_NS12_INS13_ILi2ELi4ELi3EEES16_NSS_INSB_IJS17_S1Q_EEENSB_IJS1Q_SD_EEEEEEENSA_17SM75_U32x4_LDSM_NENSA_21SM90_TMA_STORE_IM2COLES29_NSA_17SM90_U32x4_STSM_NENSA_39AutoVectorizingCopyWithAssumedAlignmentILi128EEEEEEvvEEEEvNT_6ParamsE,"ax",@progbits
	.align	128
.text._ZN7cutlass13device_kernelINS_4conv6kernel13ConvUniversalINS1_16ConvProblemShapeILNS1_8OperatorE1ELi2EEENS1_10collective14CollectiveConvINS1_47MainloopSm100TmaUmmaWarpSpecializedImplicitGemmILS5_1ELi13ELi2ELi1ELi2EN4cute5tupleIJNSA_1CILi1EEESD_SD_EEEEENSB_IJNSC_ILi64EEESG_NSB_IJSG_EEEEEENS_6half_tESJ_NSA_8TiledMMAINSA_8MMA_AtomIJNSA_20SM100_MMA_F16BF16_SSISJ_SJ_fLi64ELi64ELNSA_4UMMA5MajorE0ELSO_1ELNSN_7ScaleInE0ELSP_0EEEEEENSA_6LayoutISE_NSB_IJNSC_ILi0EEEST_ST_EEEEENSB_IJNSA_10UnderscoreESW_SW_EEEEENS7_6detail27Sm100ImplicitGemmTileTraitsINSA_20SM90_TMA_LOAD_IM2COLENSA_14ComposedLayoutINSA_7SwizzleILi3ELi4ELi3EEENSA_18smem_ptr_flag_bitsILi16EEENSS_INSB_IJNSC_ILi8EEESG_EEENSB_IJSG_SD_EEEEEEEvEENS10_INSA_13SM90_TMA_LOADENS12_IS14_S16_NSS_INSB_IJSG_S17_EEENSB_IJSD_SG_EEEEEEEvEEEENS_8epilogue10collective18CollectiveEpilogueINS1K_23Sm100TmaWarpSpecializedILi3ELi2ELi16ELb1ELb0EEEJSI_NSB_IJNSS_ISG_SD_EENSS_INSC_ILi32EEESD_EEEEESJ_NSB_IJNSB_IJlllEEESD_ST_EEESJ_S1U_NS1K_6fusion15FusionCallbacksIS1O_NS1V_17LinearCombinationISJ_fSJ_fLNS_15FloatRoundStyleE2EEESI_S1S_JEEENSA_5SM1004TMEM4LOAD26SM100_TMEM_LOAD_16dp256b4xES11_NS12_INS13_ILi2ELi4ELi3EEES16_NSS_INSB_IJS17_S1Q_EEENSB_IJS1Q_SD_EEEEEEENSA_17SM75_U32x4_LDSM_NENSA_21SM90_TMA_STORE_IM2COLES29_NSA_17SM90_U32x4_STSM_NENSA_39AutoVectorizingCopyWithAssumedAlignmentILi128EEEEEEvvEEEEvNT_6ParamsE:
        .type           _ZN7cutlass13device_kernelINS_4conv6kernel13ConvUniversalINS1_16ConvProblemShapeILNS1_8OperatorE1ELi2EEENS1_10collective14CollectiveConvINS1_47MainloopSm100TmaUmmaWarpSpecializedImplicitGemmILS5_1ELi13ELi2ELi1ELi2EN4cute5tupleIJNSA_1CILi1EEESD_SD_EEEEENSB_IJNSC_ILi64EEESG_NSB_IJSG_EEEEEENS_6half_tESJ_NSA_8TiledMMAINSA_8MMA_AtomIJNSA_20SM100_MMA_F16BF16_SSISJ_SJ_fLi64ELi64ELNSA_4UMMA5MajorE0ELSO_1ELNSN_7ScaleInE0ELSP_0EEEEEENSA_6LayoutISE_NSB_IJNSC_ILi0EEEST_ST_EEEEENSB_IJNSA_10UnderscoreESW_SW_EEEEENS7_6detail27Sm100ImplicitGemmTileTraitsINSA_20SM90_TMA_LOAD_IM2COLENSA_14ComposedLayoutINSA_7SwizzleILi3ELi4ELi3EEENSA_18smem_ptr_flag_bitsILi16EEENSS_INSB_IJNSC_ILi8EEESG_EEENSB_IJSG_SD_EEEEEEEvEENS10_INSA_13SM90_TMA_LOADENS12_IS14_S16_NSS_INSB_IJSG_S17_EEENSB_IJSD_SG_EEEEEEEvEEEENS_8epilogue10collective18CollectiveEpilogueINS1K_23Sm100TmaWarpSpecializedILi3ELi2ELi16ELb1ELb0EEEJSI_NSB_IJNSS_ISG_SD_EENSS_INSC_ILi32EEESD_EEEEESJ_NSB_IJNSB_IJlllEEESD_ST_EEESJ_S1U_NS1K_6fusion15FusionCallbacksIS1O_NS1V_17LinearCombinationISJ_fSJ_fLNS_15FloatRoundStyleE2EEESI_S1S_JEEENSA_5SM1004TMEM4LOAD26SM100_TMEM_LOAD_16dp256b4xES11_NS12_INS13_ILi2ELi4ELi3EEES16_NSS_INSB_IJS17_S1Q_EEENSB_IJS1Q_SD_EEEEEEENSA_17SM75_U32x4_LDSM_NENSA_21SM90_TMA_STORE_IM2COLES29_NSA_17SM90_U32x4_STSM_NENSA_39AutoVectorizingCopyWithAssumedAlignmentILi128EEEEEEvvEEEEvNT_6ParamsE,@function
        .size           _ZN7cutlass13device_kernelINS_4conv6kernel13ConvUniversalINS1_16ConvProblemShapeILNS1_8OperatorE1ELi2EEENS1_10collective14CollectiveConvINS1_47MainloopSm100TmaUmmaWarpSpecializedImplicitGemmILS5_1ELi13ELi2ELi1ELi2EN4cute5tupleIJNSA_1CILi1EEESD_SD_EEEEENSB_IJNSC_ILi64EEESG_NSB_IJSG_EEEEEENS_6half_tESJ_NSA_8TiledMMAINSA_8MMA_AtomIJNSA_20SM100_MMA_F16BF16_SSISJ_SJ_fLi64ELi64ELNSA_4UMMA5MajorE0ELSO_1ELNSN_7ScaleInE0ELSP_0EEEEEENSA_6LayoutISE_NSB_IJNSC_ILi0EEEST_ST_EEEEENSB_IJNSA_10UnderscoreESW_SW_EEEEENS7_6detail27Sm100ImplicitGemmTileTraitsINSA_20SM90_TMA_LOAD_IM2COLENSA_14ComposedLayoutINSA_7SwizzleILi3ELi4ELi3EEENSA_18smem_ptr_flag_bitsILi16EEENSS_INSB_IJNSC_ILi8EEESG_EEENSB_IJSG_SD_EEEEEEEvEENS10_INSA_13SM90_TMA_LOADENS12_IS14_S16_NSS_INSB_IJSG_S17_EEENSB_IJSD_SG_EEEEEEEvEEEENS_8epilogue10collective18CollectiveEpilogueINS1K_23Sm100TmaWarpSpecializedILi3ELi2ELi16ELb1ELb0EEEJSI_NSB_IJNSS_ISG_SD_EENSS_INSC_ILi32EEESD_EEEEESJ_NSB_IJNSB_IJlllEEESD_ST_EEESJ_S1U_NS1K_6fusion15FusionCallbacksIS1O_NS1V_17LinearCombinationISJ_fSJ_fLNS_15FloatRoundStyleE2EEESI_S1S_JEEENSA_5SM1004TMEM4LOAD26SM100_TMEM_LOAD_16dp256b4xES11_NS12_INS13_ILi2ELi4ELi3EEES16_NSS_INSB_IJS17_S1Q_EEENSB_IJS1Q_SD_EEEEEEENSA_17SM75_U32x4_LDSM_NENSA_21SM90_TMA_STORE_IM2COLES29_NSA_17SM90_U32x4_STSM_NENSA_39AutoVectorizingCopyWithAssumedAlignmentILi128EEEEEEvvEEEEvNT_6ParamsE,(.L_x_171 - _ZN7cutlass13device_kernelINS_4conv6kernel13ConvUniversalINS1_16ConvProblemShapeILNS1_8OperatorE1ELi2EEENS1_10collective14CollectiveConvINS1_47MainloopSm100TmaUmmaWarpSpecializedImplicitGemmILS5_1ELi13ELi2ELi1ELi2EN4cute5tupleIJNSA_1CILi1EEESD_SD_EEEEENSB_IJNSC_ILi64EEESG_NSB_IJSG_EEEEEENS_6half_tESJ_NSA_8TiledMMAINSA_8MMA_AtomIJNSA_20SM100_MMA_F16BF16_SSISJ_SJ_fLi64ELi64ELNSA_4UMMA5MajorE0ELSO_1ELNSN_7ScaleInE0ELSP_0EEEEEENSA_6LayoutISE_NSB_IJNSC_ILi0EEEST_ST_EEEEENSB_IJNSA_10UnderscoreESW_SW_EEEEENS7_6detail27Sm100ImplicitGemmTileTraitsINSA_20SM90_TMA_LOAD_IM2COLENSA_14ComposedLayoutINSA_7SwizzleILi3ELi4ELi3EEENSA_18smem_ptr_flag_bitsILi16EEENSS_INSB_IJNSC_ILi8EEESG_EEENSB_IJSG_SD_EEEEEEEvEENS10_INSA_13SM90_TMA_LOADENS12_IS14_S16_NSS_INSB_IJSG_S17_EEENSB_IJSD_SG_EEEEEEEvEEEENS_8epilogue10collective18CollectiveEpilogueINS1K_23Sm100TmaWarpSpecializedILi3ELi2ELi16ELb1ELb0EEEJSI_NSB_IJNSS_ISG_SD_EENSS_INSC_ILi32EEESD_EEEEESJ_NSB_IJNSB_IJlllEEESD_ST_EEESJ_S1U_NS1K_6fusion15FusionCallbacksIS1O_NS1V_17LinearCombinationISJ_fSJ_fLNS_15FloatRoundStyleE2EEESI_S1S_JEEENSA_5SM1004TMEM4LOAD26SM100_TMEM_LOAD_16dp256b4xES11_NS12_INS13_ILi2ELi4ELi3EEES16_NSS_INSB_IJS17_S1Q_EEENSB_IJS1Q_SD_EEEEEEENSA_17SM75_U32x4_LDSM_NENSA_21SM90_TMA_STORE_IM2COLES29_NSA_17SM90_U32x4_STSM_NENSA_39AutoVectorizingCopyWithAssumedAlignmentILi128EEEEEEvvEEEEvNT_6ParamsE)
        .other          _ZN7cutlass13device_kernelINS_4conv6kernel13ConvUniversalINS1_16ConvProblemShapeILNS1_8OperatorE1ELi2EEENS1_10collective14CollectiveConvINS1_47MainloopSm100TmaUmmaWarpSpecializedImplicitGemmILS5_1ELi13ELi2ELi1ELi2EN4cute5tupleIJNSA_1CILi1EEESD_SD_EEEEENSB_IJNSC_ILi64EEESG_NSB_IJSG_EEEEEENS_6half_tESJ_NSA_8TiledMMAINSA_8MMA_AtomIJNSA_20SM100_MMA_F16BF16_SSISJ_SJ_fLi64ELi64ELNSA_4UMMA5MajorE0ELSO_1ELNSN_7ScaleInE0ELSP_0EEEEEENSA_6LayoutISE_NSB_IJNSC_ILi0EEEST_ST_EEEEENSB_IJNSA_10UnderscoreESW_SW_EEEEENS7_6detail27Sm100ImplicitGemmTileTraitsINSA_20SM90_TMA_LOAD_IM2COLENSA_14ComposedLayoutINSA_7SwizzleILi3ELi4ELi3EEENSA_18smem_ptr_flag_bitsILi16EEENSS_INSB_IJNSC_ILi8EEESG_EEENSB_IJSG_SD_EEEEEEEvEENS10_INSA_13SM90_TMA_LOADENS12_IS14_S16_NSS_INSB_IJSG_S17_EEENSB_IJSD_SG_EEEEEEEvEEEENS_8epilogue10collective18CollectiveEpilogueINS1K_23Sm100TmaWarpSpecializedILi3ELi2ELi16ELb1ELb0EEEJSI_NSB_IJNSS_ISG_SD_EENSS_INSC_ILi32EEESD_EEEEESJ_NSB_IJNSB_IJlllEEESD_ST_EEESJ_S1U_NS1K_6fusion15FusionCallbacksIS1O_NS1V_17LinearCombinationISJ_fSJ_fLNS_15FloatRoundStyleE2EEESI_S1S_JEEENSA_5SM1004TMEM4LOAD26SM100_TMEM_LOAD_16dp256b4xES11_NS12_INS13_ILi2ELi4ELi3EEES16_NSS_INSB_IJS17_S1Q_EEENSB_IJS1Q_SD_EEEEEEENSA_17SM75_U32x4_LDSM_NENSA_21SM90_TMA_STORE_IM2COLES29_NSA_17SM90_U32x4_STSM_NENSA_39AutoVectorizingCopyWithAssumedAlignmentILi128EEEEEEvvEEEEvNT_6ParamsE,@"STO_CUDA_ENTRY STV_DEFAULT"
_ZN7cutlass13device_kernelINS_4conv6kernel13ConvUniversalINS1_16ConvProblemShapeILNS1_8OperatorE1ELi2EEENS1_10collective14CollectiveConvINS1_47MainloopSm100TmaUmmaWarpSpecializedImplicitGemmILS5_1ELi13ELi2ELi1ELi2EN4cute5tupleIJNSA_1CILi1EEESD_SD_EEEEENSB_IJNSC_ILi64EEESG_NSB_IJSG_EEEEEENS_6half_tESJ_NSA_8TiledMMAINSA_8MMA_AtomIJNSA_20SM100_MMA_F16BF16_SSISJ_SJ_fLi64ELi64ELNSA_4UMMA5MajorE0ELSO_1ELNSN_7ScaleInE0ELSP_0EEEEEENSA_6LayoutISE_NSB_IJNSC_ILi0EEEST_ST_EEEEENSB_IJNSA_10UnderscoreESW_SW_EEEEENS7_6detail27Sm100ImplicitGemmTileTraitsINSA_20SM90_TMA_LOAD_IM2COLENSA_14ComposedLayoutINSA_7SwizzleILi3ELi4ELi3EEENSA_18smem_ptr_flag_bitsILi16EEENSS_INSB_IJNSC_ILi8EEESG_EEENSB_IJSG_SD_EEEEEEEvEENS10_INSA_13SM90_TMA_LOADENS12_IS14_S16_NSS_INSB_IJSG_S17_EEENSB_IJSD_SG_EEEEEEEvEEEENS_8epilogue10collective18CollectiveEpilogueINS1K_23Sm100TmaWarpSpecializedILi3ELi2ELi16ELb1ELb0EEEJSI_NSB_IJNSS_ISG_SD_EENSS_INSC_ILi32EEESD_EEEEESJ_NSB_IJNSB_IJlllEEESD_ST_EEESJ_S1U_NS1K_6fusion15FusionCallbacksIS1O_NS1V_17LinearCombinationISJ_fSJ_fLNS_15FloatRoundStyleE2EEESI_S1S_JEEENSA_5SM1004TMEM4LOAD26SM100_TMEM_LOAD_16dp256b4xES11_NS12_INS13_ILi2ELi4ELi3EEES16_NSS_INSB_IJS17_S1Q_EEENSB_IJS1Q_SD_EEEEEEENSA_17SM75_U32x4_LDSM_NENSA_21SM90_TMA_STORE_IM2COLES29_NSA_17SM90_U32x4_STSM_NENSA_39AutoVectorizingCopyWithAssumedAlignmentILi128EEEEEEvvEEEEvNT_6ParamsE:
[----:B------:R-:W1:Y:S01]  /*0000*/  LDC R1, c[0x0][0x37c] ;  /* 0x0000df00ff017b82 */ /* 0x000e620000000800 */
[----:B------:R-:W2:Y:S07]  /*0010*/  S2R R76, SR_TID.X ;  /* 0x00000000004c7919 */ /* 0x000eae0000002100 */
[----:B------:R-:W3:Y:S01]  /*0020*/  LDC.64 R2, c[0x0][0x890] ;  /* 0x00022400ff027b82 */ /* 0x000ee20000000a00 */
[----:B------:R-:W4:Y:S01]  /*0030*/  LDCU.64 UR50, c[0x0][0x358] ;  /* 0x00006b00ff3277ac */ /* 0x000f220008000a00 */
[----:B-1----:R-:W-:Y:S01]  /*0040*/  VIADD R1, R1, 0xfffffff8 ;  /* 0xfffffff801017836 */ /* 0x002fe20000000000 */
[----:B------:R-:W-:-:S02]  /*0050*/  PRMT R63, RZ, 0x7610, R63 ;  /* 0x00007610ff3f7816 */ /* 0x000fc4000000003f */
[----:B------:R-:W-:Y:S02]  /*0060*/  ELECT P2, URZ, PT ;  /* 0x0000000000ff782f */ /* 0x000fe40003840000 */
[----:B---3--:R-:W-:-:S04]  /*0070*/  ISETP.NE.U32.AND P0, PT, R2, RZ, PT ;  /* 0x000000ff0200720c */ /* 0x008fc80003f05070 */
[----:B------:R-:W-:Y:S02]  /*0080*/  ISETP.NE.AND.EX P0, PT, R3, RZ, PT, P0 ;  /* 0x000000ff0300720c */ /* 0x000fe40003f05300 */
[----:B--2---:R-:W-:-:S05]  /*0090*/  SHF.R.U32.HI R77, RZ, 0x5, R76 ;  /* 0x00000005ff4d7819 */ /* 0x004fca000001164c */
[----:B------:R-:W1:Y:S02]  /*00a0*/  SHFL.IDX PT, R0, R77, RZ, 0x1f ;  /* 0x00001fff4d007589 */ /* 0x000e6400000e0000 */
[----:B-1----:R-:W-:-:S04]  /*00b0*/  R2UR UR6, R0 ;  /* 0x00000000000672ca */ /* 0x002fc800000e0000 */
[----:B----4-:R-:W-:Y:S05]  /*00c0*/  @P0 BRA `(.L_x_0) ;  /* 0x00000000002c0947 */ /* 0x010fea0003800000 */
[----:B------:R-:W1:Y:S02]  /*00d0*/  LDCU.64 UR4, c[0x0][0x888] ;  /* 0x00011100ff0477ac */ /* 0x000e640008000a00 */
[----:B-1----:R-:W-:-:S04]  /*00e0*/  UISETP.NE.U32.AND UP0, UPT, UR4, URZ, UPT ;  /* 0x000000ff0400728c */ /* 0x002fc8000bf05070 */
[----:B------:R-:W-:-:S09]  /*00f0*/  UISETP.NE.AND.EX UP0, UPT, UR5, URZ, UPT, UP0 ;  /* 0x000000ff0500728c */ /* 0x000fd2000bf05300 */
[----:B------:R-:W-:Y:S05]  /*0100*/  BRA.U !UP0, `(.L_x_1) ;  /* 0x0000000108107547 */ /* 0x000fea000b800000 */
[----:B------:R-:W1:Y:S02]  /*0110*/  LDC.64 R4, c[0x0][0x888] ;  /* 0x00022200ff047b82 */ /* 0x000e640000000a00 */
[----:B-1----:R1:W5:Y:S01]  /*0120*/  LDG.E R35, desc[UR50][R4.64] ;  /* 0x0000003204237981 */ /* 0x002362000c1e1900 */
[----:B------:R-:W-:Y:S01]  /*0130*/  HFMA2 R63, -RZ, RZ, 0, 5.9604644775390625e-08 ;  /* 0x00000001ff3f7431 */ /* 0x000fe200000001ff */
[----:B------:R-:W-:Y:S05]  /*0140*/  BRA `(.L_x_0) ;  /* 0x00000000000c7947 */ /* 0x000fea0003800000 */
.L_x_1:
[----:B------:R-:W1:Y:S01]  /*0150*/  LDCU UR4, c[0x0][0x880] ;  /* 0x00011000ff0477ac */ /* 0x000e620008000800 */
[----:B------:R-:W-:Y:S01]  /*0160*/  HFMA2 R63, -RZ, RZ, 0, 5.9604644775390625e-08 ;  /* 0x00000001ff3f7431 */ /* 0x000fe200000001ff */
[----:B-1----:R-:W-:-:S07]  /*0170*/  MOV R35, UR4 ;  /* 0x0000000400237c02 */ /* 0x002fce0008000f00 */
.L_x_0:
[----:B------:R-:W2:Y:S02]  /*0180*/  LDCU.64 UR4, c[0x0][0x8b0] ;  /* 0x00011600ff0477ac */ /* 0x000ea40008000a00 */
[----:B--2---:R-:W-:-:S04]  /*0190*/  UISETP.NE.U32.AND UP0, UPT, UR4, URZ, UPT ;  /* 0x000000ff0400728c */ /* 0x004fc8000bf05070 */
[----:B------:R-:W-:-:S09]  /*01a0*/  UISETP.NE.AND.EX UP0, UPT, UR5, URZ, UPT, UP0 ;  /* 0x000000ff0500728c */ /* 0x000fd2000bf05300 */
[----:B------:R-:W-:Y:S05]  /*01b0*/  BRA.U UP0, `(.L_x_2) ;  /* 0x0000000100247547 */ /* 0x000fea000b800000 */
[----:B------:R-:W2:Y:S02]  /*01c0*/  LDCU.64 UR4, c[0x0][0x8a8] ;  /* 0x00011500ff0477ac */ /* 0x000ea40008000a00 */
[----:B--2---:R-:W-:-:S04]  /*01d0*/  UISETP.NE.U32.AND UP0, UPT, UR4, URZ, UPT ;  /* 0x000000ff0400728c */ /* 0x004fc8000bf05070 */
[----:B------:R-:W-:-:S09]  /*01e0*/  UISETP.NE.AND.EX UP0, UPT, UR5, URZ, UPT, UP0 ;  /* 0x000000ff0500728c */ /* 0x000fd2000bf05300 */
[----:B------:R-:W-:Y:S05]  /*01f0*/  BRA.U !UP0, `(.L_x_3) ;  /* 0x00000001080c7547 */ /* 0x000fea000b800000 */
[----:B-1----:R-:W1:Y:S02]  /*0200*/  LDC.64 R4, c[0x0][0x8a8] ;  /* 0x00022a00ff047b82 */ /* 0x002e640000000a00 */
[----:B-1----:R2:W5:Y:S01]  /*0210*/  LDG.E R33, desc[UR50][R4.64] ;  /* 0x0000003204217981 */ /* 0x002562000c1e1900 */
[----:B------:R-:W-:Y:S05]  /*0220*/  BRA `(.L_x_2) ;  /* 0x0000000000087947 */ /* 0x000fea0003800000 */
.L_x_3:
[----:B------:R-:W2:Y:S02]  /*0230*/  LDCU UR4, c[0x0][0x8a0] ;  /* 0x00011400ff0477ac */ /* 0x000ea40008000800 */
[----:B--2---:R-:W-:Y:S02]  /*0240*/  MOV R33, UR4 ;  /* 0x0000000400217c02 */ /* 0x004fe40008000f00 */
.L_x_2:
[----:B-12---:R-:W1:Y:S01]  /*0250*/  LDC.64 R4, c[0x0][0x888] ;  /* 0x00022200ff047b82 */ /* 0x006e620000000a00 */
[----:B------:R-:W-:Y:S01]  /*0260*/  IMAD.U32 R0, RZ, RZ, UR6 ;  /* 0x00000006ff007e24 */ /* 0x000fe2000f8e00ff */
[----:B------:R-:W-:Y:S01]  /*0270*/  ISETP.EQ.U32.AND P4, PT, R2, RZ, PT ;  /* 0x000000ff0200720c */ /* 0x000fe20003f82070 */
[----:B------:R-:W-:Y:S03]  /*0280*/  BSSY.RECONVERGENT B0, `(.L_x_4) ;  /* 0x0000012000007945 */ /* 0x000fe60003800200 */
[----:B------:R-:W-:Y:S02]  /*0290*/  ISETP.NE.OR P1, PT, R0, 0x1, !P2 ;  /* 0x000000010000780c */ /* 0x000fe40005725670 */
[----:B-1----:R-:W-:-:S04]  /*02a0*/  ISETP.NE.U32.AND P0, PT, R4, RZ, PT ;  /* 0x000000ff0400720c */ /* 0x002fc80003f05070 */
[----:B------:R-:W-:-:S13]  /*02b0*/  ISETP.NE.AND.EX P0, PT, R5, RZ, PT, P0 ;  /* 0x000000ff0500720c */ /* 0x000fda0003f05300 */
[----:B------:R-:W-:Y:S01]  /*02c0*/  VOTEU.ANY UP4, P0 ;  /* 0x0000000000ff7886 */ /* 0x000fe20000080100 */
[----:B------:R-:W-:Y:S02]  /*02d0*/  PLOP3.LUT P3, PT, PT, PT, UP4, 0x80, 0x8 ;  /* 0x000000000008781c */ /* 0x000fe40003f6f048 */
[----:B------:R-:W-:Y:S02]  /*02e0*/  ISETP.NE.OR P0, PT, R0, 0x3, !P2 ;  /* 0x000000030000780c */ /* 0x000fe40005705670 */
[----:B------:R-:W-:-:S04]  /*02f0*/  ISETP.EQ.OR.EX P5, PT, R3, RZ, !P3, P4 ;  /* 0x000000ff0300720c */ /* 0x000fc80005fa2740 */
[----:B------:R-:W-:Y:S01]  /*0300*/  P2R R78, PR, RZ, 0x20 ;  /* 0x00000020ff4e7803 */ /* 0x000fe20000000000 */
[----:B------:R-:W-:Y:S05]  /*0310*/  @P1 BRA `(.L_x_5) ;  /* 0x0000000000201947 */ /* 0x000fea0003800000 */
[----:B------:R-:W1:Y:S02]  /*0320*/  LDCU.64 UR4, c[0x0][0x348] ;  /* 0x00006900ff0477ac */ /* 0x000e640008000a00 */
[----:B-1----:R-:W-:Y:S02]  /*0330*/  UIADD3 UR8, UP1, UPT, UR4, 0x80, URZ ;  /* 0x0000008004087890 */ /* 0x002fe4000ff3e0ff */
[----:B------:R-:W-:Y:S02]  /*0340*/  UIADD3 UR4, UP0, UPT, UR4, 0x180, URZ ;  /* 0x0000018004047890 */ /* 0x000fe4000ff1e0ff */
[----:B------:R-:W-:Y:S02]  /*0350*/  UIADD3.X UR9, UPT, UPT, URZ, UR5, URZ, UP1, !UPT ;  /* 0x00000005ff097290 */ /* 0x000fe40008ffe4ff */
[----:B------:R-:W-:-:S07]  /*0360*/  UIADD3.X UR5, UPT, UPT, URZ, UR5, URZ, UP0, !UPT ;  /* 0x00000005ff057290 */ /* 0x000fce00087fe4ff */
[----:B------:R1:W-:Y:S02]  /*0370*/  UTMACCTL.PF [UR8] ;  /* 0x00000000080079b9 */ /* 0x0003e40008040000 */
[----:B------:R1:W-:Y:S02]  /*0380*/  UTMACCTL.PF [UR4] ;  /* 0x00000000040079b9 */ /* 0x0003e40008040000 */
[----:B-1----:R-:W-:Y:S01]  /*0390*/  NOP ;  /* 0x0000000000007918 */ /* 0x002fe20000000000 */
.L_x_5:
[----:B------:R-:W-:Y:S05]  /*03a0*/  BSYNC.RECONVERGENT B0 ;  /* 0x0000000000007941 */ /* 0x000fea0003800200 */
.L_x_4:
[----:B------:R-:W-:Y:S04]  /*03b0*/  BSSY.RECONVERGENT B0, `(.L_x_6) ;  /* 0x000000a000007945 */ /* 0x000fe80003800200 */
        /* <DEDUP_REMOVED lines=9> */
.L_x_7:
[----:B------:R-:W-:Y:S05]  /*0450*/  BSYNC.RECONVERGENT B0 ;  /* 0x0000000000007941 */ /* 0x000fea0003800200 */
.L_x_6:
[----:B------:R-:W-:Y:S01]  /*0460*/  UPLOP3.LUT UP1, UPT, UPT, UPT, UPT, 0x80, 0x8 ;  /* 0x000000000008789c */ /* 0x000fe20003f2f070 */
[----:B------:R-:W-:Y:S10]  /*0470*/  @!P5 BRA `(.L_x_8) ;  /* 0x000000000024d947 */ /* 0x000ff40003800000 */
[----:B------:R-:W-:Y:S01]  /*0480*/  ISETP.NE.U32.AND P1, PT, R2, RZ, PT ;  /* 0x000000ff0200720c */ /* 0x000fe20003f25070 */
[----:B------:R-:W-:Y:S01]  /*0490*/  USEL UR4, URZ, 0xffffffff, UP4 ;  /* 0xffffffffff047887 */ /* 0x000fe2000a000000 */
[----:B-----5:R-:W-:Y:S02]  /*04a0*/  FSETP.NEU.AND P0, PT, R35, RZ, PT ;  /* 0x000000ff2300720b */ /* 0x020fe40003f0d000 */
[----:B------:R-:W-:-:S11]  /*04b0*/  ISETP.NE.AND.EX P1, PT, R3, RZ, PT, P1 ;  /* 0x000000ff0300720c */ /* 0x000fd60003f25310 */
[----:B------:R-:W-:Y:S02]  /*04c0*/  VOTEU.ANY UP0, P0 ;  /* 0x0000000000ff7886 */ /* 0x000fe40000000100 */
[----:B------:R-:W-:-:S05]  /*04d0*/  VOTEU.ANY UP1, P1 ;  /* 0x0000000000ff7886 */ /* 0x000fca0000820100 */
[----:B------:R-:W-:-:S04]  /*04e0*/  @!UP1 USEL UR4, URZ, 0xffffffff, UP0 ;  /* 0xffffffffff049887 */ /* 0x000fc80008000000 */
[----:B------:R-:W-:-:S04]  /*04f0*/  ULOP3.LUT UR4, UR4, 0x1, URZ, 0xc0, !UPT ;  /* 0x0000000104047892 */ /* 0x000fc8000f8ec0ff */
[----:B------:R-:W-:-:S11]  /*0500*/  UISETP.NE.U32.AND UP1, UPT, UR4, 0x1, UPT ;  /* 0x000000010400788c */ /* 0x000fd6000bf25070 */
.L_x_8:
[----:B------:R-:W1:Y:S01]  /*0510*/  SHFL.IDX PT, R2, R77, RZ, 0x1f ;  /* 0x00001fff4d027589 */ /* 0x000e6200000e0000 */
[----:B------:R-:W-:-:S04]  /*0520*/  UISETP.NE.AND UP0, UPT, UR6, 0x2, UPT ;  /* 0x000000020600788c */ /* 0x000fc8000bf05270 */
[----:B------:R-:W-:Y:S01]  /*0530*/  USEL UR15, URZ, 0x1, UP0 ;  /* 0x00000001ff0f7887 */ /* 0x000fe20008000000 */
[----:B-1----:R-:W-:-:S13]  /*0540*/  ISETP.NE.AND P0, PT, R2, RZ, PT ;  /* 0x000000ff0200720c */ /* 0x002fda0003f05270 */
[----:B------:R-:W-:Y:S05]  /*0550*/  @P0 BRA `(.L_x_9) ;  /* 0x00000000009c0947 */ /* 0x000fea0003800000 */
[----:B------:R-:W-:Y:S01]  /*0560*/  ELECT P0, URZ, PT ;  /* 0x0000000000ff782f */ /* 0x000fe20003800000 */
[----:B------:R-:W-:-:S12]  /*0570*/  BSSY.RECONVERGENT B0, `(.L_x_9) ;  /* 0x0000025000007945 */ /* 0x000fd80003800200 */
[----:B------:R-:W-:Y:S05]  /*0580*/  @!P0 BRA `(.L_x_10) ;  /* 0x00000000008c8947 */ /* 0x000fea0003800000 */
[----:B------:R-:W1:Y:S01]  /*0590*/  S2UR UR5, SR_CgaCtaId ;  /* 0x00000000000579c3 */ /* 0x000e620000008800 */
[----:B------:R-:W-:Y:S01]  /*05a0*/  UMOV UR7, 0x400 ;  /* 0x0000040000077882 */ /* 0x000fe20000000000 */
[----:B------:R-:W-:Y:S02]  /*05b0*/  UMOV UR4, 0x1 ;  /* 0x0000000100047882 */ /* 0x000fe40000000000 */
[----:B------:R-:W-:-:S04]  /*05c0*/  UIADD3 UR8, UPT, UPT, -UR4, 0x100000, URZ ;  /* 0x0010000004087890 */ /* 0x000fc8000fffe1ff */
[----:B------:R-:W-:Y:S02]  /*05d0*/  USHF.L.U32 UR9, UR8, 0xb, URZ ;  /* 0x0000000b08097899 */ /* 0x000fe400080006ff */
[----:B------:R-:W-:Y:S02]  /*05e0*/  USHF.L.U32 UR8, UR8, 0x1, URZ ;  /* 0x0000000108087899 */ /* 0x000fe400080006ff */
[----:B-1----:R-:W-:Y:S01]  /*05f0*/  ULEA UR5, UR5, UR7, 0x18 ;  /* 0x0000000705057291 */ /* 0x002fe2000f8ec0ff */
[----:B------:R-:W1:Y:S11]  /*0600*/  FENCE.VIEW.ASYNC.S ;  /* 0x00000000000073c6 */ /* 0x000e760000000000 */
[----:B-1----:R1:W2:Y:S01]  /*0610*/  SYNCS.EXCH.64 URZ, [UR5], UR8 ;  /* 0x0000000805ff75b2 */ /* 0x0022a20008000100 */
[----:B------:R1:W3:Y:S01]  /*0620*/  SYNCS.EXCH.64 URZ, [UR5+0x68], UR8 ;  /* 0x0000680805ff75b2 */ /* 0x0002e20008000100 */
[----:B------:R1:W4:Y:S01]  /*0630*/  SYNCS.EXCH.64 URZ, [UR5+0x8], UR8 ;  /* 0x0000080805ff75b2 */ /* 0x0003220008000100 */
[----:B------:R1:W1:Y:S01]  /*0640*/  SYNCS.EXCH.64 URZ, [UR5+0x70], UR8 ;  /* 0x0000700805ff75b2 */ /* 0x0002620008000100 */
        /* <DEDUP_REMOVED lines=22> */
[----:B--234-:R-:W-:Y:S01]  /*07b0*/  NOP ;  /* 0x0000000000007918 */ /* 0x01cfe20000000000 */
.L_x_10:
[----:B-1----:R-:W-:Y:S05]  /*07c0*/  BSYNC.RECONVERGENT B0 ;  /* 0x0000000000007941 */ /* 0x002fea0003800200 */
.L_x_9:
[----:B------:R-:W1:Y:S01]  /*07d0*/  SHFL.IDX PT, R2, R77, RZ, 0x1f ;  /* 0x00001fff4d027589 */ /* 0x000e6200000e0000 */
[----:B------:R-:W-:Y:S01]  /*07e0*/  NOP ;  /* 0x0000000000007918 */ /* 0x000fe20000000000 */
[----:B-1----:R-:W-:-:S13]  /*07f0*/  ISETP.NE.AND P0, PT, R2, 0x1, PT ;  /* 0x000000010200780c */ /* 0x002fda0003f05270 */
[----:B------:R-:W-:Y:S05]  /*0800*/  @P0 BRA `(.L_x_11) ;  /* 0x0000000000500947 */ /* 0x000fea0003800000 */
[----:B------:R-:W1:Y:S01]  /*0810*/  S2UR UR7, SR_CgaCtaId ;  /* 0x00000000000779c3 */ /* 0x000e620000008800 */
[----:B------:R-:W-:Y:S01]  /*0820*/  UMOV UR8, 0x400 ;  /* 0x0000040000087882 */ /* 0x000fe20000000000 */
[----:B------:R-:W-:Y:S01]  /*0830*/  UMOV UR5, 0x20 ;  /* 0x0000002000057882 */ /* 0x000fe20000000000 */
[----:B------:R-:W-:Y:S01]  /*0840*/  UMOV UR4, 0x80 ;  /* 0x0000008000047882 */ /* 0x000fe20000000000 */
[----:B------:R-:W-:Y:S01]  /*0850*/  ELECT P0, URZ, PT ;  /* 0x0000000000ff782f */ /* 0x000fe20003800000 */
[----:B-1----:R-:W-:Y:S02]  /*0860*/  ULEA UR7, UR7, UR8, 0x18 ;  /* 0x0000000807077291 */ /* 0x002fe4000f8ec0ff */
[----:B------:R-:W-:-:S04]  /*0870*/  UIADD3 UR8, UPT, UPT, -UR5, 0x100000, URZ ;  /* 0x0010000005087890 */ /* 0x000fc8000fffe1ff */
[----:B------:R-:W-:Y:S02]  /*0880*/  USHF.L.U32 UR9, UR8, 0xb, URZ ;  /* 0x0000000b08097899 */ /* 0x000fe400080006ff */
[----:B------:R-:W-:Y:S02]  /*0890*/  USHF.L.U32 UR8, UR8, 0x1, URZ ;  /* 0x0000000108087899 */ /* 0x000fe400080006ff */
[----:B------:R-:W-:-:S04]  /*08a0*/  UIADD3 UR4, UPT, UPT, -UR4, 0x100000, URZ ;  /* 0x0010000004047890 */ /* 0x000fc8000fffe1ff */
[----:B------:R-:W-:Y:S02]  /*08b0*/  USHF.L.U32 UR5, UR4, 0xb, URZ ;  /* 0x0000000b04057899 */ /* 0x000fe400080006ff */
[----:B------:R-:W-:Y:S01]  /*08c0*/  USHF.L.U32 UR4, UR4, 0x1, URZ ;  /* 0x0000000104047899 */ /* 0x000fe200080006ff */
[----:B------:R-:W1:Y:S03]  /*08d0*/  FENCE.VIEW.ASYNC.S ;  /* 0x00000000000073c6 */ /* 0x000e660000000000 */
[----:B-1----:R1:W2:Y:S08]  /*08e0*/  SYNCS.EXCH.64 URZ, [UR7+0xd0], UR8 ;  /* 0x0000d00807ff75b2 */ /* 0x0022b00008000100 */
[----:B------:R1:W3:Y:S01]  /*08f0*/  SYNCS.EXCH.64 URZ, [UR7+0xe8], UR4 ;  /* 0x0000e80407ff75b2 */ /* 0x0002e20008000100 */
[----:B------:R1:W4:Y:S01]  /*0900*/  SYNCS.EXCH.64 URZ, [UR7+0xd8], UR8 ;  /* 0x0000d80807ff75b2 */ /* 0x0003220008000100 */
[----:B------:R1:W1:Y:S01]  /*0910*/  SYNCS.EXCH.64 URZ, [UR7+0xf0], UR4 ;  /* 0x0000f00407ff75b2 */ /* 0x0002620008000100 */
[----:B------:R1:W1:Y:S01]  /*0920*/  SYNCS.EXCH.64 URZ, [UR7+0xe0], UR8 ;  /* 0x0000e00807ff75b2 */ /* 0x0002620008000100 */
[----:B------:R1:W1:Y:S01]  /*0930*/  SYNCS.EXCH.64 URZ, [UR7+0xf8], UR4 ;  /* 0x0000f80407ff75b2 */ /* 0x0002620008000100 */
[----:B------:R-:W-:Y:S01]  /*0940*/  NOP ;  /* 0x0000000000007918 */ /* 0x000fe20000000000 */
.L_x_11:
[----:B------:R-:W2:Y:S01]  /*0950*/  SHFL.IDX PT, R2, R77, RZ, 0x1f ;  /* 0x00001fff4d027589 */ /* 0x000ea200000e0000 */
[----:B------:R-:W-:Y:S01]  /*0960*/  NOP ;  /* 0x0000000000007918 */ /* 0x000fe20000000000 */
[----:B--2---:R-:W-:-:S13]  /*0970*/  ISETP.NE.AND P0, PT, R2, 0x3, PT ;  /* 0x000000030200780c */ /* 0x004fda0003f05270 */
[----:B------:R-:W-:Y:S05]  /*0980*/  @P0 BRA `(.L_x_12) ;  /* 0x0000000000300947 */ /* 0x000fea0003800000 */
[----:B-1----:R-:W1:Y:S01]  /*0990*/  S2UR UR5, SR_CgaCtaId ;  /* 0x00000000000579c3 */ /* 0x002e620000008800 */
[----:B------:R-:W-:Y:S01]  /*09a0*/  UMOV UR7, 0x400 ;  /* 0x0000040000077882 */ /* 0x000fe20000000000 */
[----:B------:R-:W-:Y:S01]  /*09b0*/  UMOV UR4, 0x20 ;  /* 0x0000002000047882 */ /* 0x000fe20000000000 */
[----:B------:R-:W-:Y:S01]  /*09c0*/  ELECT P0, URZ, PT ;  /* 0x0000000000ff782f */ /* 0x000fe20003800000 */
[----:B------:R-:W-:-:S04]  /*09d0*/  UIADD3 UR8, UPT, UPT, -UR4, 0x100000, URZ ;  /* 0x0010000004087890 */ /* 0x000fc8000fffe1ff */
[----:B------:R-:W-:Y:S02]  /*09e0*/  USHF.L.U32 UR9, UR8, 0xb, URZ ;  /* 0x0000000b08097899 */ /* 0x000fe400080006ff */
[----:B------:R-:W-:Y:S02]  /*09f0*/  USHF.L.U32 UR8, UR8, 0x1, URZ ;  /* 0x0000000108087899 */ /* 0x000fe400080006ff */
[----:B-1----:R-:W-:Y:S01]  /*0a00*/  ULEA UR5, UR5, UR7, 0x18 ;  /* 0x0000000705057291 */ /* 0x002fe2000f8ec0ff */
[----:B------:R-:W1:Y:S11]  /*0a10*/  FENCE.VIEW.ASYNC.S ;  /* 0x00000000000073c6 */ /* 0x000e760000000000 */
[----:B-1----:R2:W1:Y:S01]  /*0a20*/  SYNCS.EXCH.64 URZ, [UR5+0x100], UR8 ;  /* 0x0001000805ff75b2 */ /* 0x0024620008000100 */
[----:B------:R2:W1:Y:S02]  /*0a30*/  SYNCS.EXCH.64 URZ, [UR5+0x108], UR8 ;  /* 0x0001080805ff75b2 */ /* 0x0004640008000100 */
[----:B--2---:R-:W-:Y:S01]  /*0a40*/  NOP ;  /* 0x0000000000007918 */ /* 0x004fe20000000000 */
.L_x_12:
[----:B------:R-:W2:Y:S01]  /*0a50*/  SHFL.IDX PT, R2, R77, RZ, 0x1f ;  /* 0x00001fff4d027589 */ /* 0x000ea200000e0000 */
[----:B------:R-:W-:Y:S01]  /*0a60*/  NOP ;  /* 0x0000000000007918 */ /* 0x000fe20000000000 */
[----:B--2---:R-:W-:-:S13]  /*0a70*/  ISETP.NE.AND P0, PT, R2, 0x4, PT ;  /* 0x000000040200780c */ /* 0x004fda0003f05270 */
[----:B------:R-:W-:Y:S05]  /*0a80*/  @P0 BRA `(.L_x_13) ;  /* 0x0000000000440947 */ /* 0x000fea0003800000 */
[----:B-1----:R-:W1:Y:S01]  /*0a90*/  S2UR UR5, SR_CgaCtaId ;  /* 0x00000000000579c3 */ /* 0x002e620000008800 */
[----:B------:R-:W-:Y:S01]  /*0aa0*/  UMOV UR8, 0x100 ;  /* 0x0000010000087882 */ /* 0x000fe20000000000 */
[----:B------:R-:W-:Y:S01]  /*0ab0*/  UMOV UR7, 0x400 ;  /* 0x0000040000077882 */ /* 0x000fe20000000000 */
[----:B------:R-:W-:Y:S01]  /*0ac0*/  USEL UR8, UR8, 0xe0, UP1 ;  /* 0x000000e008087887 */ /* 0x000fe20008800000 */
[----:B------:R-:W-:Y:S01]  /*0ad0*/  UMOV UR4, 0x1 ;  /* 0x0000000100047882 */ /* 0x000fe20000000000 */
[----:B------:R-:W-:Y:S01]  /*0ae0*/  ELECT P0, URZ, PT ;  /* 0x0000000000ff782f */ /* 0x000fe20003800000 */
[----:B------:R-:W-:-:S04]  /*0af0*/  UIADD3 UR10, UPT, UPT, -UR4, 0x100000, URZ ;  /* 0x00100000040a7890 */ /* 0x000fc8000fffe1ff */
[----:B------:R-:W-:Y:S02]  /*0b00*/  USHF.L.U32 UR11, UR10, 0xb, URZ ;  /* 0x0000000b0a0b7899 */ /* 0x000fe400080006ff */
[----:B------:R-:W-:Y:S02]  /*0b10*/  USHF.L.U32 UR10, UR10, 0x1, URZ ;  /* 0x000000010a0a7899 */ /* 0x000fe400080006ff */
        /* <DEDUP_REMOVED lines=8> */
.L_x_13:
[----:B------:R-:W2:Y:S01]  /*0ba0*/  SHFL.IDX PT, R2, R77, RZ, 0x1f ;  /* 0x00001fff4d027589 */ /* 0x000ea200000e0000 */
[----:B------:R-:W-:Y:S01]  /*0bb0*/  NOP ;  /* 0x0000000000007918 */ /* 0x000fe20000000000 */
[----:B--2---:R-:W-:-:S13]  /*0bc0*/  ISETP.NE.AND P0, PT, R2, 0x5, PT ;  /* 0x000000050200780c */ /* 0x004fda0003f05270 */
[----:B------:R-:W-:Y:S05]  /*0bd0*/  @P0 BRA `(.L_x_14) ;  /* 0x0000000000480947 */ /* 0x000fea0003800000 */
[----:B-1----:R-:W1:Y:S01]  /*0be0*/  S2UR UR7, SR_CgaCtaId ;  /* 0x00000000000779c3 */ /* 0x002e620000008800 */
        /* <DEDUP_REMOVED lines=12> */
[----:B-1----:R2:W1:Y:S08]  /*0cb0*/  SYNCS.EXCH.64 URZ, [UR7+0x120], UR8 ;  /* 0x0001200807ff75b2 */ /* 0x0024700008000100 */
[----:B------:R2:W1:Y:S01]  /*0cc0*/  SYNCS.EXCH.64 URZ, [UR7+0x130], UR4 ;  /* 0x0001300407ff75b2 */ /* 0x0004620008000100 */
[----:B------:R2:W1:Y:S01]  /*0cd0*/  SYNCS.EXCH.64 URZ, [UR7+0x128], UR8 ;  /* 0x0001280807ff75b2 */ /* 0x0004620008000100 */
[----:B------:R2:W1:Y:S02]  /*0ce0*/  SYNCS.EXCH.64 URZ, [UR7+0x138], UR4 ;  /* 0x0001380407ff75b2 */ /* 0x0004640008000100 */
[----:B--2---:R-:W-:Y:S01]  /*0cf0*/  NOP ;  /* 0x0000000000007918 */ /* 0x004fe20000000000 */
.L_x_14:
[----:B-1----:R-:W1:Y:S01]  /*0d00*/  S2UR UR8, SR_CTAID.X ;  /* 0x00000000000879c3 */ /* 0x002e620000002500 */
[----:B------:R-:W-:-:S05]  /*0d10*/  CS2R.32 R64, SR_CgaSize ;  /* 0x0000000000407805 */ /* 0x000fca0000008a00 */
[----:B------:R-:W-:-:S05]  /*0d20*/  IMAD R64, R64, -0xa0, RZ ;  /* 0xffffff6040407824 */ /* 0x000fca00078e02ff */
[----:B------:R-:W-:-:S14]  /*0d30*/  R2UR UR7, R64 ;  /* 0x00000000400772ca */ /* 0x000fdc00000e0000 */
[----:B------:R-:W2:Y:S01]  /*0d40*/  LDCU UR7, c[0x0][UR7+0x2b0] ;  /* 0x00005600070777ac */ /* 0x000ea20008000800 */
[----:B------:R-:W1:Y:S01]  /*0d50*/  S2R R19, SR_CTAID.Z ;  /* 0x0000000000137919 */ /* 0x000e620000002700 */
[----:B------:R-:W-:Y:S01]  /*0d60*/  NOP ;  /* 0x0000000000007918 */ /* 0x000fe20000000000 */
[----:B------:R-:W-:-:S05]  /*0d70*/  CS2R.32 R64, SR_CgaSize ;  /* 0x0000000000407805 */ /* 0x000fca0000008a00 */
[----:B------:R-:W-:-:S05]  /*0d80*/  IMAD R64, R64, -0xa0, RZ ;  /* 0xffffff6040407824 */ /* 0x000fca00078e02ff */
[----:B------:R-:W-:-:S14]  /*0d90*/  R2UR UR4, R64 ;  /* 0x00000000400472ca */ /* 0x000fdc00000e0000 */
[----:B------:R-:W3:Y:S01]  /*0da0*/  LDCU UR4, c[0x0][UR4+0x2b4] ;  /* 0x00005680040477ac */ /* 0x000ee20008000800 */
[----:B------:R-:W4:Y:S08]  /*0db0*/  S2UR UR5, SR_CTAID.Y ;  /* 0x00000000000579c3 */ /* 0x000f300000002600 */
[----:B------:R-:W3:Y:S01]  /*0dc0*/  LDC R9, c[0x0][0xb24] ;  /* 0x0002c900ff097b82 */ /* 0x000ee20000000800 */
[----:B-1----:R-:W-:-:S02]  /*0dd0*/  I2FP.F32.U32 R4, UR8 ;  /* 0x0000000800047c45 */ /* 0x002fc40008201000 */
[----:B------:R-:W-:-:S05]  /*0de0*/  CS2R.32 R5, SR_CgaSize ;  /* 0x0000000000057805 */ /* 0x000fca0000008a00 */
[----:B------:R-:W-:-:S06]  /*0df0*/  IMAD R5, R5, -0xa0, RZ ;  /* 0xffffff6005057824 */ /* 0x000fcc00078e02ff */
[----:B------:R-:W1:Y:S01]  /*0e00*/  LDC R5, c[0x0][R5+0x2a0] ;  /* 0x0000a80005057b82 */ /* 0x000e620000000800 */
[----:B------:R-:W-:Y:S01]  /*0e10*/  MOV R45, UR8 ;  /* 0x00000008002d7c02 */ /* 0x000fe20008000f00 */
[----:B--2---:R-:W-:Y:S01]  /*0e20*/  FMUL R4, R4, UR7 ;  /* 0x0000000704047c20 */ /* 0x004fe20008400000 */
[----:B----4-:R-:W-:Y:S02]  /*0e30*/  I2FP.F32.U32 R2, UR5 ;  /* 0x0000000500027c45 */ /* 0x010fe40008201000 */
[----:B------:R-:W-:-:S05]  /*0e40*/  CS2R.32 R3, SR_CgaSize ;  /* 0x0000000000037805 */ /* 0x000fca0000008a00 */
[----:B------:R-:W-:-:S06]  /*0e50*/  IMAD R3, R3, -0xa0, RZ ;  /* 0xffffff6003037824 */ /* 0x000fcc00078e02ff */
[----:B------:R-:W2:Y:S01]  /*0e60*/  LDC R3, c[0x0][R3+0x2a4] ;  /* 0x0000a90003037b82 */ /* 0x000ea20000000800 */
[----:B------:R-:W4:Y:S01]  /*0e70*/  F2I.U32.TRUNC.NTZ R64, R4 ;  /* 0x0000000400407305 */ /* 0x000f22000020f000 */
[----:B------:R-:W-:Y:S01]  /*0e80*/  MOV R18, UR5 ;  /* 0x0000000500127c02 */ /* 0x000fe20008000f00 */
[----:B---3--:R-:W-:-:S05]  /*0e90*/  FMUL R2, R2, UR4 ;  /* 0x0000000402027c20 */ /* 0x008fca0008400000 */
[----:B------:R-:W-:Y:S01]  /*0ea0*/  BAR.SYNC.DEFER_BLOCKING 0x0 ;  /* 0x0000000000007b1d */ /* 0x000fe20000010000 */
[----:B------:R-:W-:-:S05]  /*0eb0*/  ISETP.GE.AND P0, PT, R9, 0x1, PT ;  /* 0x000000010900780c */ /* 0x000fca0003f06270 */
[----:B------:R-:W3:Y:S01]  /*0ec0*/  F2I.U32.TRUNC.NTZ R62, R2 ;  /* 0x00000002003e7305 */ /* 0x000ee2000020f000 */
[----:B----4-:R-:W-:-:S05]  /*0ed0*/  IADD3 R64, PT, PT, -R64, RZ, RZ ;  /* 0x000000ff40407210 */ /* 0x010fca0007ffe1ff */
[----:B-1----:R-:W-:Y:S01]  /*0ee0*/  IMAD R64, R5, R64, UR8 ;  /* 0x0000000805407e24 */ /* 0x002fe2000f8e0240 */
[----:B---3--:R-:W-:-:S05]  /*0ef0*/  IADD3 R62, PT, PT, -R62, RZ, RZ ;  /* 0x000000ff3e3e7210 */ /* 0x008fca0007ffe1ff */
[----:B--2---:R-:W-:Y:S01]  /*0f00*/  IMAD R62, R3, R62, UR5 ;  /* 0x00000005033e7e24 */ /* 0x004fe2000f8e023e */
[----:B------:R-:W-:Y:S06]  /*0f10*/  @!P0 BRA `(.L_x_15) ;  /* 0x0000000000b88947 */ /* 0x000fec0003800000 */
[----:B------:R-:W1:Y:S01]  /*0f20*/  LDC.64 R4, c[0x0][0xb18] ;  /* 0x0002c600ff047b82 */ /* 0x000e620000000a00 */
[----:B------:R-:W-:-:S07]  /*0f30*/  ISETP.NE.AND P0, PT, R9, 0x1, PT ;  /* 0x000000010900780c */ /* 0x000fce0003f05270 */
[----:B------:R-:W2:Y:S08]  /*0f40*/  LDC R10, c[0x0][0xb0c] ;  /* 0x0002c300ff0a7b82 */ /* 0x000eb00000000800 */
[----:B------:R-:W3:Y:S08]  /*0f50*/  LDC R11, c[0x0][0x370] ;  /* 0x0000dc00ff0b7b82 */ /* 0x000ef00000000800 */
[----:B------:R-:W4:Y:S01]  /*0f60*/  LDC R12, c[0x0][0x374] ;  /* 0x0000dd00ff0c7b82 */ /* 0x000f220000000800 */
[----:B-1----:R-:W-:-:S07]  /*0f70*/  ISETP.NE.AND P1, PT, R4, 0x1, PT ;  /* 0x000000010400780c */ /* 0x002fce0003f25270 */
[----:B------:R-:W3:Y:S01]  /*0f80*/  LDC.64 R6, c[0x0][0xb10] ;  /* 0x0002c400ff067b82 */ /* 0x000ee20000000a00 */
[----:B--2---:R-:W-:-:S07]  /*0f90*/  ISETP.NE.AND P3, PT, R10, 0x1, PT ;  /* 0x000000010a00780c */ /* 0x004fce0003f65270 */
[----:B------:R-:W1:Y:S08]  /*0fa0*/  LDC R8, c[0x0][0xb20] ;  /* 0x0002c800ff087b82 */ /* 0x000e700000000800 */
[----:B------:R-:W2:Y:S01]  /*0fb0*/  LDC.64 R2, c[0x0][0xb28] ;  /* 0x0002ca00ff027b82 */ /* 0x000ea20000000a00 */
[----:B----4-:R-:W-:-:S04]  /*0fc0*/  IMAD.HI.U32 R13, R12, R5, RZ ;  /* 0x000000050c0d7227 */ /* 0x010fc800078e00ff */
[----:B------:R-:W-:-:S04]  /*0fd0*/  IMAD.HI.U32 R5, R18, R5, RZ ;  /* 0x0000000512057227 */ /* 0x000fc800078e00ff */
[----:B---3--:R-:W-:-:S04]  /*0fe0*/  IMAD.HI.U32 R14, R11, R6, RZ ;  /* 0x000000060b0e7227 */ /* 0x008fc800078e00ff */
[C---:B------:R-:W-:Y:S01]  /*0ff0*/  IMAD.HI.U32 R16, R45.reuse, R6, RZ ;  /* 0x000000062d107227 */ /* 0x040fe200078e00ff */
[-C--:B------:R-:W-:Y:S02]  /*1000*/  @P3 SHF.R.U32.HI R11, RZ, R7.reuse, R14 ;  /* 0x00000007ff0b3219 */ /* 0x080fe4000001160e */
[-C--:B-1----:R-:W-:Y:S02]  /*1010*/  @P1 SHF.R.U32.HI R12, RZ, R8.reuse, R13 ;  /* 0x00000008ff0c1219 */ /* 0x082fe4000001160d */
[----:B------:R-:W-:Y:S02]  /*1020*/  SHF.R.U32.HI R5, RZ, R8, R5 ;  /* 0x00000008ff057219 */ /* 0x000fe40000011605 */
[----:B------:R-:W-:Y:S02]  /*1030*/  SHF.R.U32.HI R16, RZ, R7, R16 ;  /* 0x00000007ff107219 */ /* 0x000fe40000011610 */
[----:B------:R-:W-:Y:S01]  /*1040*/  SEL R5, R18, R5, !P1 ;  /* 0x0000000512057207 */ /* 0x000fe20004800000 */
[----:B--2---:R-:W-:Y:S01]  /*1050*/  IMAD.HI.U32 R14, R12, R2, RZ ;  /* 0x000000020c0e7227 */ /* 0x004fe200078e00ff */
[----:B------:R-:W-:-:S02]  /*1060*/  SEL R7, R45, R16, !P3 ;  /* 0x000000102d077207 */ /* 0x000fc40005800000 */
[----:B------:R-:W-:Y:S01]  /*1070*/  IADD3 R13, PT, PT, -R5, RZ, RZ ;  /* 0x000000ff050d7210 */ /* 0x000fe20007ffe1ff */
[----:B------:R-:W-:Y:S01]  /*1080*/  IMAD.HI.U32 R6, R11, R2, RZ ;  /* 0x000000020b067227 */ /* 0x000fe200078e00ff */
[----:B------:R-:W-:-:S03]  /*1090*/  @P0 SHF.R.U32.HI R12, RZ, R3, R14 ;  /* 0x00000003ff0c0219 */ /* 0x000fc6000001160e */
[----:B------:R-:W-:Y:S01]  /*10a0*/  IMAD R13, R4, R13, R18 ;  /* 0x0000000d040d7224 */ /* 0x000fe200078e0212 */
[----:B------:R-:W-:Y:S01]  /*10b0*/  @P0 SHF.R.U32.HI R11, RZ, R3, R6 ;  /* 0x00000003ff0b0219 */ /* 0x000fe20000011606 */
[----:B------:R-:W-:-:S04]  /*10c0*/  IMAD R12, R12, R9, RZ ;  /* 0x000000090c0c7224 */ /* 0x000fc800078e02ff */
[----:B------:R-:W-:Y:S01]  /*10d0*/  IMAD R6, R11, R9, RZ ;  /* 0x000000090b067224 */ /* 0x000fe200078e02ff */
[----:B------:R-:W-:-:S04]  /*10e0*/  ISETP.GE.AND P1, PT, R5, R12, PT ;  /* 0x0000000c0500720c */ /* 0x000fc80003f26270 */
[----:B------:R-:W-:Y:S01]  /*10f0*/  ISETP.GE.OR P1, PT, R7, R6, P1 ;  /* 0x000000060700720c */ /* 0x000fe20000f26670 */
[----:B------:R-:W-:-:S05]  /*1100*/  IMAD.HI.U32 R6, R5, R2, RZ ;  /* 0x0000000205067227 */ /* 0x000fca00078e00ff */
[----:B------:R-:W-:-:S04]  /*1110*/  SHF.R.U32.HI R6, RZ, R3, R6 ;  /* 0x00000003ff067219 */ /* 0x000fc80000011606 */
[----:B------:R-:W-:-:S03]  /*1120*/  SEL R6, R5, R6, !P0 ;  /* 0x0000000605067207 */ /* 0x000fc60004000000 */
[----:B------:R-:W-:Y:S01]  /*1130*/  @!P1 IMAD.HI.U32 R8, R7, R2, RZ ;  /* 0x0000000207089227 */ /* 0x000fe200078e00ff */
[----:B------:R-:W-:-:S04]  /*1140*/  IADD3 R2, PT, PT, -R6, RZ, RZ ;  /* 0x000000ff06027210 */ /* 0x000fc80007ffe1ff */
[----:B------:R-:W-:Y:S01]  /*1150*/  @!P1 SHF.R.U32.HI R8, RZ, R3, R8 ;  /* 0x00000003ff089219 */ /* 0x000fe20000011608 */
[----:B------:R-:W-:-:S03]  /*1160*/  IMAD R2, R9, R2, R5 ;  /* 0x0000000209027224 */ /* 0x000fc600078e0205 */
[----:B------:R-:W-:-:S05]  /*1170*/  @!P1 SEL R3, R7, R8, !P0 ;  /* 0x0000000807039207 */ /* 0x000fca0004000000 */
[--C-:B------:R-:W-:Y:S02]  /*1180*/  @!P1 IMAD.IADD R6, R6, 0x1, -R3.reuse ;  /* 0x0000000106069824 */ /* 0x100fe400078e0a03 */
[----:B------:R-:W-:Y:S01]  /*1190*/  @!P1 IMAD R3, R2, R11, R3 ;  /* 0x0000000b02039224 */ /* 0x000fe200078e0203 */
[----:B------:R-:W-:Y:S01]  /*11a0*/  IADD3 R2, PT, PT, -R7, RZ, RZ ;  /* 0x000000ff07027210 */ /* 0x000fe20007ffe1ff */
[----:B------:R-:W-:Y:S02]  /*11b0*/  @!P1 IMAD R5, R6, R9, R7 ;  /* 0x0000000906059224 */ /* 0x000fe400078e0207 */
[----:B------:R-:W-:Y:S02]  /*11c0*/  @!P1 IMAD.MOV.U32 R7, RZ, RZ, R3 ;  /* 0x000000ffff079224 */ /* 0x000fe400078e0003 */
[----:B------:R-:W-:Y:S02]  /*11d0*/  IMAD R2, R10, R2, R45 ;  /* 0x000000020a027224 */ /* 0x000fe400078e022d */
[----:B------:R-:W-:-:S02]  /*11e0*/  IMAD R18, R5, R4, R13 ;  /* 0x0000000405127224 */ /* 0x000fc400078e020d */
[----:B------:R-:W-:Y:S02]  /*11f0*/  IMAD R45, R7, R10, R2 ;  /* 0x0000000a072d7224 */ /* 0x000fe400078e0202 */
.L_x_15:
[----:B------:R-:W1:Y:S01]  /*1200*/  LDCU UR4, c[0x0][0xb30] ;  /* 0x00016600ff0477ac */ /* 0x000e620008000800 */
[----:B------:R-:W2:Y:S08]  /*1210*/  S2UR UR45, SR_CgaCtaId ;  /* 0x00000000002d79c3 */ /* 0x000eb00000008800 */
[----:B------:R-:W3:Y:S01]  /*1220*/  LDC R26, c[0x0][0xb24] ;  /* 0x0002c900ff1a7b82 */ /* 0x000ee20000000800 */
[----:B-1----:R-:W-:-:S09]  /*1230*/  UISETP.NE.AND UP0, UPT, UR4, 0x1, UPT ;  /* 0x000000010400788c */ /* 0x002fd2000bf05270 */
[----:B--2---:R-:W-:Y:S05]  /*1240*/  BRA.U UP0, `(.L_x_16) ;  /* 0x0000000100407547 */ /* 0x004fea000b800000 */
[----:B------:R-:W1:Y:S08]  /*1250*/  LDC.64 R4, c[0x0][0xb10] ;  /* 0x0002c400ff047b82 */ /* 0x000e700000000a00 */
[----:B------:R-:W2:Y:S08]  /*1260*/  LDC.64 R2, c[0x0][0xb18] ;  /* 0x0002c600ff027b82 */ /* 0x000eb00000000a00 */
[----:B------:R-:W4:Y:S08]  /*1270*/  LDC R6, c[0x0][0xb20] ;  /* 0x0002c800ff067b82 */ /* 0x000f300000000800 */
[----:B------:R-:W3:Y:S01]  /*1280*/  LDC R8, c[0x0][0xb0c] ;  /* 0x0002c300ff087b82 */ /* 0x000ee20000000800 */
[----:B-1----:R-:W-:-:S05]  /*1290*/  IMAD.HI.U32 R4, R45, R4, RZ ;  /* 0x000000042d047227 */ /* 0x002fca00078e00ff */
[----:B------:R-:W-:Y:S01]  /*12a0*/  SHF.R.U32.HI R4, RZ, R5, R4 ;  /* 0x00000005ff047219 */ /* 0x000fe20000011604 */
[----:B--2---:R-:W-:Y:S01]  /*12b0*/  IMAD.HI.U32 R3, R18, R3, RZ ;  /* 0x0000000312037227 */ /* 0x004fe200078e00ff */
[----:B------:R-:W-:-:S04]  /*12c0*/  ISETP.NE.AND P0, PT, R2, 0x1, PT ;  /* 0x000000010200780c */ /* 0x000fc80003f05270 */
[----:B----4-:R-:W-:-:S04]  /*12d0*/  SHF.R.U32.HI R3, RZ, R6, R3 ;  /* 0x00000006ff037219 */ /* 0x010fc80000011603 */
[----:B------:R-:W-:Y:S02]  /*12e0*/  SEL R3, R18, R3, !P0 ;  /* 0x0000000312037207 */ /* 0x000fe40004000000 */
[----:B---3--:R-:W-:-:S04]  /*12f0*/  ISETP.NE.AND P1, PT, R8, 0x1, PT ;  /* 0x000000010800780c */ /* 0x008fc80003f25270 */
[----:B------:R-:W-:-:S05]  /*1300*/  SEL R4, R45, R4, !P1 ;  /* 0x000000042d047207 */ /* 0x000fca0004800000 */
[----:B------:R-:W-:Y:S02]  /*1310*/  IMAD.IADD R5, R3, 0x1, -R4 ;  /* 0x0000000103057824 */ /* 0x000fe400078e0a04 */
[----:B------:R-:W-:Y:S02]  /*1320*/  IMAD.IADD R3, R4, 0x1, -R3 ;  /* 0x0000000104037824 */ /* 0x000fe400078e0a03 */
[----:B------:R-:W-:Y:S02]  /*1330*/  IMAD R45, R5, R8, R45 ;  /* 0x00000008052d7224 */ /* 0x000fe400078e022d */
[----:B------:R-:W-:-:S07]  /*1340*/  IMAD R18, R3, R2, R18 ;  /* 0x0000000203127224 */ /* 0x000fce00078e0212 */
.L_x_16:
[----:B------:R-:W-:Y:S01]  /*1350*/  BAR.SYNC.DEFER_BLOCKING 0x0 ;  /* 0x0000000000007b1d */ /* 0x000fe20000010000 */
[----:B------:R-:W-:Y:S01]  /*1360*/  UISETP.NE.AND UP0, UPT, UR6, 0x2, UPT ;  /* 0x000000020600788c */ /* 0x000fe2000bf05270 */
[----:B------:R-:W-:Y:S02]  /*1370*/  ISETP.NE.OR P0, PT, R0, 0x2, !P2 ;  /* 0x000000020000780c */ /* 0x000fe40005705670 */
[----:B------:R-:W-:-:S06]  /*1380*/  LOP3.LUT R2, R76, 0x1f, RZ, 0xc0, !PT ;  /* 0x0000001f4c027812 */ /* 0x000fcc00078ec0ff */
[----:B------:R-:W-:Y:S05]  /*1390*/  BRA.U UP0, `(.L_x_17) ;  /* 0x0000001d000c7547 */ /* 0x000fea000b800000 */
[----:B------:R-:W1:Y:S01]  /*13a0*/  LDCU UR6, c[0x0][0x388] ;  /* 0x00007100ff0677ac */ /* 0x000e620008000800 */
[----:B------:R-:W2:Y:S01]  /*13b0*/  LDC R11, c[0x0][0x370] ;  /* 0x0000dc00ff0b7b82 */ /* 0x000ea20000000800 */
[----:B------:R-:W-:Y:S01]  /*13c0*/  PLOP3.LUT P1, PT, PT, PT, UP1, 0x80, 0x8 ;  /* 0x000000000008781c */ /* 0x000fe20003f2f018 */
[----:B------:R-:W-:Y:S01]  /*13d0*/  IMAD.MOV.U32 R10, RZ, RZ, RZ ;  /* 0x000000ffff0a7224 */ /* 0x000fe200078e00ff */
[----:B------:R-:W4:Y:S01]  /*13e0*/  LDCU UR4, c[0x0][0x38c] ;  /* 0x00007180ff0477ac */ /* 0x000f220008000800 */
[----:B------:R-:W-:Y:S02]  /*13f0*/  ISETP.EQ.OR P5, PT, R2, RZ, P0 ;  /* 0x000000ff0200720c */ /* 0x000fe400007a2670 */
[----:B------:R-:W-:Y:S01]  /*1400*/  PLOP3.LUT P1, PT, P1, PT, PT, 0x8, 0x80 ;  /* 0x000000000080781c */ /* 0x000fe20000f2e170 */
[----:B------:R-:W3:Y:S01]  /*1410*/  LDCU UR35, c[0x0][0x390] ;  /* 0x00007200ff2377ac */ /* 0x000ee20008000800 */
[----:B------:R-:W2:Y:S01]  /*1420*/  LDC R0, c[0x0][0x374] ;  /* 0x0000dd00ff007b82 */ /* 0x000ea20000000800 */
[----:B------:R-:W2:Y:S01]  /*1430*/  LDCU.64 UR36, c[0x0][0x348] ;  /* 0x00006900ff2477ac */ /* 0x000ea20008000a00 */
[----:B------:R-:W-:Y:S01]  /*1440*/  UMOV UR33, 0x1 ;  /* 0x0000000100217882 */ /* 0x000fe20000000000 */
[----:B------:R-:W-:Y:S01]  /*1450*/  UMOV UR32, URZ ;  /* 0x000000ff00207c82 */ /* 0x000fe20008000000 */
[----:B-1----:R-:W-:Y:S01]  /*1460*/  UIADD3 UR6, UPT, UPT, UR6, 0x3f, URZ ;  /* 0x0000003f06067890 */ /* 0x002fe2000fffe0ff */
[----:B------:R-:W-:Y:S01]  /*1470*/  UMOV UR20, URZ ;  /* 0x000000ff00147c82 */ /* 0x000fe20008000000 */
[----:B------:R-:W-:-:S02]  /*1480*/  UMOV UR31, URZ ;  /* 0x000000ff001f7c82 */ /* 0x000fc40008000000 */
[----:B------:R-:W-:-:S04]  /*1490*/  USHF.R.S32.HI UR5, URZ, 0x1f, UR6 ;  /* 0x0000001fff057899 */ /* 0x000fc80008011406 */
[----:B------:R-:W-:-:S04]  /*14a0*/  ULEA.HI UR5, UR5, UR6, URZ, 0x6 ;  /* 0x0000000605057291 */ /* 0x000fc8000f8f30ff */
[----:B------:R-:W-:-:S04]  /*14b0*/  USHF.R.S32.HI UR5, URZ, 0x6, UR5 ;  /* 0x00000006ff057899 */ /* 0x000fc80008011405 */
[----:B----4-:R-:W-:-:S04]  /*14c0*/  UIMAD UR4, UR5, UR4, URZ ;  /* 0x00000004050472a4 */ /* 0x010fc8000f8e02ff */
[----:B---3--:R-:W-:-:S04]  /*14d0*/  UIMAD UR35, UR4, UR35, URZ ;  /* 0x00000023042372a4 */ /* 0x008fc8000f8e02ff */
[----:B------:R-:W-:Y:S02]  /*14e0*/  UISETP.NE.AND UP2, UPT, UR35, URZ, UPT ;  /* 0x000000ff2300728c */ /* 0x000fe4000bf45270 */
[----:B------:R-:W-:-:S04]  /*14f0*/  UISETP.LT.U32.AND UP0, UPT, UR35, 0xd, UPT ;  /* 0x0000000d2300788c */ /* 0x000fc8000bf01070 */
[----:B------:R-:W-:-:S04]  /*1500*/  USEL UR34, UR35, 0xd, UP0 ;  /* 0x0000000d23227887 */ /* 0x000fc80008000000 */
[----:B------:R-:W-:Y:S02]  /*1510*/  UIADD3 UR23, UPT, UPT, UR34, -0x1, URZ ;  /* 0xffffffff22177890 */ /* 0x000fe4000fffe0ff */
[----:B------:R-:W-:Y:S02]  /*1520*/  @!UP2 UIADD3 UR23, UPT, UPT, UR34, URZ, URZ ;  /* 0x000000ff2217a290 */ /* 0x000fe4000fffe0ff */
[----:B------:R-:W-:Y:S02]  /*1530*/  UIADD3 UR34, UPT, UPT, UR35, -UR34, URZ ;  /* 0x8000002223227290 */ /* 0x000fe4000fffe0ff */
[----:B--2---:R-:W-:-:S12]  /*1540*/  UIADD3 UR23, UPT, UPT, UR23, 0x1, URZ ;  /* 0x0000000117177890 */ /* 0x004fd8000fffe0ff */
.L_x_33:
[----:B------:R-:W1:Y:S01]  /*1550*/  S2UR UR22, SR_CgaCtaId ;  /* 0x00000000001679c3 */ /* 0x000e620000008800 */
[----:B------:R-:W-:Y:S01]  /*1560*/  UMOV UR4, 0x400 ;  /* 0x0000040000047882 */ /* 0x000fe20000000000 */
[----:B------:R-:W-:Y:S01]  /*1570*/  IMAD.U32 R2, RZ, RZ, UR33 ;  /* 0x00000021ff027e24 */ /* 0x000fe2000f8e00ff */
[----:B------:R-:W-:Y:S01]  /*1580*/  UISETP.NE.AND UP0, UPT, UR35, URZ, UPT ;  /* 0x000000ff2300728c */ /* 0x000fe2000bf05270 */
[----:B------:R-:W-:Y:S01]  /*1590*/  R2UR UR26, R18 ;  /* 0x00000000121a72ca */ /* 0x000fe200000e0000 */
[----:B------:R-:W-:Y:S01]  /*15a0*/  IMAD.SHL.U32 R45, R45, 0x40, RZ ;  /* 0x000000402d2d7824 */ /* 0x000fe200078e00ff */
[----:B------:R-:W-:Y:S01]  /*15b0*/  UMOV UR30, URZ ;  /* 0x000000ff001e7c82 */ /* 0x000fe20008000000 */
[----:B------:R-:W-:Y:S01]  /*15c0*/  SHF.L.U32 R2, R2, 0x1f, RZ ;  /* 0x0000001f02027819 */ /* 0x000fe200000006ff */
[----:B------:R-:W-:Y:S01]  /*15d0*/  UMOV UR29, URZ ;  /* 0x000000ff001d7c82 */ /* 0x000fe20008000000 */
[----:B------:R-:W-:-:S08]  /*15e0*/  UMOV UR28, URZ ;  /* 0x000000ff001c7c82 */ /* 0x000fd00008000000 */
[----:B------:R-:W-:Y:S02]  /*15f0*/  USHF.L.U32 UR26, UR26, 0x6, URZ ;  /* 0x000000061a1a7899 */ /* 0x000fe400080006ff */
[----:B-1----:R-:W-:-:S04]  /*1600*/  ULEA UR22, UR22, UR4, 0x18 ;  /* 0x0000000416167291 */ /* 0x002fc8000f8ec0ff */
[----:B------:R-:W-:-:S09]  /*1610*/  ULEA UR4, UR32, UR22, 0x3 ;  /* 0x0000001620047291 */ /* 0x000fd2000f8e18ff */
[----:B--2---:R1:W2:Y:S01]  /*1620*/  SYNCS.PHASECHK.TRANS64.TRYWAIT P3, [UR4+0x68], R2 ;  /* 0x00006802ff0075a7 */ /* 0x0042a20008061104 */
[----:B---3--:R-:W-:Y:S05]  /*1630*/  BRA.U !UP0, `(.L_x_18) ;  /* 0x0000000508687547 */ /* 0x008fea000b800000 */
[----:B------:R-:W3:Y:S01]  /*1640*/  LDC.64 R8, c[0x0][0x480] ;  /* 0x00012000ff087b82 */ /* 0x000ee20000000a00 */
[----:B------:R-:W4:Y:S01]  /*1650*/  LDCU UR16, c[0x0][0x390] ;  /* 0x00007200ff1077ac */ /* 0x000f220008000800 */
[----:B------:R-:W2:Y:S06]  /*1660*/  LDCU UR17, c[0x0][0x38c] ;  /* 0x00007180ff1177ac */ /* 0x000eac0008000800 */
[----:B------:R-:W4:Y:S01]  /*1670*/  LDC.64 R6, c[0x0][0x488] ;  /* 0x00012200ff067b82 */ /* 0x000f220000000a00 */
[----:B------:R-:W2:Y:S01]  /*1680*/  LDCU.64 UR14, c[0x0][0x4b8] ;  /* 0x00009700ff0e77ac */ /* 0x000ea20008000a00 */
[----:B------:R-:W-:Y:S01]  /*1690*/  UIADD3 UR31, UPT, UPT, UR23, UR20, URZ ;  /* 0x00000014171f7290 */ /* 0x000fe2000fffe0ff */
[----:B------:R-:W-:-:S05]  /*16a0*/  UMOV UR30, URZ ;  /* 0x000000ff001e7c82 */ /* 0x000fca0008000000 */
[----:B-1----:R-:W1:Y:S01]  /*16b0*/  LDC.64 R2, c[0x0][0x490] ;  /* 0x00012400ff027b82 */ /* 0x002e620000000a00 */
[----:B------:R-:W-:Y:S01]  /*16c0*/  UMOV UR18, UR32 ;  /* 0x0000002000127c82 */ /* 0x000fe20008000000 */
[----:B------:R-:W-:Y:S01]  /*16d0*/  UMOV UR28, URZ ;  /* 0x000000ff001c7c82 */ /* 0x000fe20008000000 */
[----:B------:R-:W-:Y:S01]  /*16e0*/  UMOV UR29, URZ ;  /* 0x000000ff001d7c82 */ /* 0x000fe20008000000 */
[----:B---3--:R-:W-:Y:S01]  /*16f0*/  IMAD.HI.U32 R9, R45, R9, RZ ;  /* 0x000000092d097227 */ /* 0x008fe200078e00ff */
[----:B------:R-:W-:-:S03]  /*1700*/  ISETP.NE.AND P2, PT, R8, 0x1, PT ;  /* 0x000000010800780c */ /* 0x000fc60003f45270 */
[----:B------:R-:W3:Y:S01]  /*1710*/  LDC.64 R4, c[0x0][0x4b0] ;  /* 0x00012c00ff047b82 */ /* 0x000ee20000000a00 */
[----:B----4-:R-:W-:-:S04]  /*1720*/  SHF.R.U32.HI R6, RZ, R6, R9 ;  /* 0x00000006ff067219 */ /* 0x010fc80000011609 */
[----:B------:R-:W-:Y:S02]  /*1730*/  SEL R6, R45, R6, !P2 ;  /* 0x000000062d067207 */ /* 0x000fe40005000000 */
[----:B------:R-:W-:Y:S02]  /*1740*/  ISETP.NE.AND P2, PT, R7, 0x1, PT ;  /* 0x000000010700780c */ /* 0x000fe40003f45270 */
[C---:B------:R-:W-:Y:S01]  /*1750*/  R2UR UR4, R6.reuse ;  /* 0x00000000060472ca */ /* 0x040fe200000e0000 */
[----:B-1----:R-:W-:-:S04]  /*1760*/  IMAD.HI.U32 R2, R6, R2, RZ ;  /* 0x0000000206027227 */ /* 0x002fc800078e00ff */
[----:B------:R-:W-:Y:S01]  /*1770*/  IMAD.MOV R12, RZ, RZ, -R6 ;  /* 0x000000ffff0c7224 */ /* 0x000fe200078e0a06 */
[----:B------:R-:W-:-:S03]  /*1780*/  SHF.R.U32.HI R2, RZ, R3, R2 ;  /* 0x00000003ff027219 */ /* 0x000fc60000011602 */
[----:B------:R-:W-:Y:S01]  /*1790*/  IMAD R12, R8, R12, R45 ;  /* 0x0000000c080c7224 */ /* 0x000fe200078e022d */
[----:B------:R-:W-:Y:S01]  /*17a0*/  R2UR UR13, R2 ;  /* 0x00000000020d72ca */ /* 0x000fe200000e0000 */
[----:B------:R-:W-:Y:S01]  /*17b0*/  VOTEU.ANY UP0, P2 ;  /* 0x0000000000ff7886 */ /* 0x000fe20001000100 */
[----:B------:R-:W1:Y:S01]  /*17c0*/  LDC.64 R2, c[0x0][0x4d0] ;  /* 0x00013400ff027b82 */ /* 0x000e620000000a00 */
[----:B---3--:R-:W-:Y:S02]  /*17d0*/  R2UR UR8, R4 ;  /* 0x00000000040872ca */ /* 0x008fe400000e0000 */
[----:B------:R-:W-:Y:S02]  /*17e0*/  R2UR UR9, R12 ;  /* 0x000000000c0972ca */ /* 0x000fe400000e0000 */
[----:B------:R-:W-:-:S06]  /*17f0*/  R2UR UR6, R5 ;  /* 0x00000000050672ca */ /* 0x000fcc00000e0000 */
[----:B------:R-:W-:Y:S01]  /*1800*/  USEL UR13, UR4, UR13, !UP0 ;  /* 0x0000000d040d7287 */ /* 0x000fe2000c000000 */
[----:B------:R-:W3:Y:S05]  /*1810*/  LDCU.64 UR4, c[0x0][0x4d8] ;  /* 0x00009b00ff0477ac */ /* 0x000eea0008000a00 */
[----:B------:R-:W-:-:S04]  /*1820*/  IMAD R9, RZ, RZ, -UR13 ;  /* 0x8000000dff097e24 */ /* 0x000fc8000f8e02ff */
[----:B------:R-:W-:Y:S01]  /*1830*/  IMAD R9, R7, R9, R6 ;  /* 0x0000000907097224 */ /* 0x000fe200078e0206 */
[----:B-1----:R-:W-:-:S04]  /*1840*/  R2UR UR11, R2 ;  /* 0x00000000020b72ca */ /* 0x002fc800000e0000 */
[----:B------:R-:W-:Y:S02]  /*1850*/  R2UR UR7, R9 ;  /* 0x00000000090772ca */ /* 0x000fe400000e0000 */
[----:B------:R-:W-:-:S07]  /*1860*/  R2UR UR12, R3 ;  /* 0x00000000030c72ca */ /* 0x000fce00000e0000 */
[----:B------:R-:W-:-:S06]  /*1870*/  UIMAD UR11, UR9, UR8, UR11 ;  /* 0x00000008090b72a4 */ /* 0x000fcc000f8e020b */
[----:B--23--:R-:W-:-:S12]  /*1880*/  UIMAD UR12, UR7, UR6, UR12 ;  /* 0x00000006070c72a4 */ /* 0x00cfd8000f8e020c */
.L_x_23:
[----:B------:R-:W-:Y:S01]  /*1890*/  @!P0 MOV R3, 0x4000 ;  /* 0x0000400000038802 */ /* 0x000fe20000000f00 */
[----:B------:R-:W-:Y:S01]  /*18a0*/  ULEA UR9, UR18, UR22, 0x3 ;  /* 0x0000001612097291 */ /* 0x000fe2000f8e18ff */
[----:B----4-:R-:W-:Y:S11]  /*18b0*/  @P3 BRA `(.L_x_19) ;  /* 0x0000000000103947 */ /* 0x010ff60003800000 */
[----:B------:R-:W-:Y:S04]  /*18c0*/  MOV R2, UR33 ;  /* 0x0000002100027c02 */ /* 0x000fe80008000f00 */
[----:B------:R-:W-:Y:S04]  /*18d0*/  SHF.L.U32 R5, R2, 0x1f, RZ ;  /* 0x0000001f02057819 */ /* 0x000fe800000006ff */
[----:B------:R-:W1:Y:S02]  /*18e0*/  SYNCS.PHASECHK.TRANS64.TRYWAIT P2, [UR9+0x68], R5 ;  /* 0x00006805ff0075a7 */ /* 0x000e640008041109 */
[----:B-1----:R-:W-:Y:S05]  /*18f0*/  @!P2 BRA `(.L_x_20) ;  /* 0x0000005c0038a947 */ /* 0x002fea0003800000 */
.L_x_19:
[----:B------:R2:W-:Y:S01]  /*1900*/  @!P0 SYNCS.ARRIVE.TRANS64 RZ, [UR9], R3 ;  /* 0x00000003ffff89a7 */ /* 0x0005e20008000009 */
[----:B------:R-:W-:Y:S04]  /*1910*/  BSSY.RECONVERGENT B0, `(.L_x_21) ;  /* 0x0000003000007945 */ /* 0x000fe80003800200 */
[----:B------:R-:W-:Y:S05]  /*1920*/  @P5 BRA `(.L_x_22) ;  /* 0x0000000000045947 */ /* 0x000fea0003800000 */
[----:B------:R-:W-:Y:S05]  /*1930*/  BPT.TRAP 0x1 ;  /* 0x000000040000795c */ /* 0x000fea0000300000 */
.L_x_22:
[----:B------:R-:W-:Y:S05]  /*1940*/  BSYNC.RECONVERGENT B0 ;  /* 0x0000000000007941 */ /* 0x000fea0003800200 */
.L_x_21:
[----:B------:R-:W-:Y:S02]  /*1950*/  UIADD3 UR32, UPT, UPT, UR18, 0x1, URZ ;  /* 0x0000000112207890 */ /* 0x000fe4000fffe0ff */
[----:B------:R-:W-:Y:S02]  /*1960*/  UIMAD UR7, UR28, UR14, UR4 ;  /* 0x0000000e1c0772a4 */ /* 0x000fe4000f8e0204 */
[----:B------:R-:W-:Y:S02]  /*1970*/  UISETP.NE.AND UP0, UPT, UR32, 0xd, UPT ;  /* 0x0000000d2000788c */ /* 0x000fe4000bf05270 */
[----:B------:R-:W-:Y:S02]  /*1980*/  UIMAD UR6, UR29, UR15, UR5 ;  /* 0x0000000f1d0672a4 */ /* 0x000fe4000f8e0205 */
[----:B------:R-:W-:Y:S02]  /*1990*/  USEL UR8, URZ, 0x1, UP0 ;  /* 0x00000001ff087887 */ /* 0x000fe40008000000 */
[----:B------:R-:W-:Y:S02]  /*19a0*/  USEL UR32, UR32, URZ, UP0 ;  /* 0x000000ff20207287 */ /* 0x000fe40008000000 */
[----:B------:R-:W-:Y:S02]  /*19b0*/  ULOP3.LUT UR33, UR33, UR8, URZ, 0x3c, !UPT ;  /* 0x0000000821217292 */ /* 0x000fe4000f8e3cff */
[----:B------:R-:W-:Y:S02]  /*19c0*/  ULEA UR8, UR32, UR22, 0x3 ;  /* 0x0000001620087291 */ /* 0x000fe4000f8e18ff */
[----:B------:R-:W-:Y:S02]  /*19d0*/  ULEA UR21, UR18, UR22, 0xd ;  /* 0x0000001612157291 */ /* 0x000fe4000f8e68ff */
[----:B------:R-:W-:Y:S01]  /*19e0*/  UIADD3 UR44, UP1, UPT, UR36, 0x80, URZ ;  /* 0x00000080242c7890 */ /* 0x000fe2000ff3e0ff */
[----:B-1----:R-:W-:Y:S01]  /*19f0*/  MOV R2, UR33 ;  /* 0x0000002100027c02 */ /* 0x002fe20008000f00 */
[----:B------:R-:W-:Y:S02]  /*1a00*/  UPRMT UR42, UR7, 0x40, UR6 ;  /* 0x00000040072a7896 */ /* 0x000fe40008000006 */
[----:B------:R-:W-:Y:S01]  /*1a10*/  UIADD3 UR24, UPT, UPT, UR21, 0x1d400, URZ ;  /* 0x0001d40015187890 */ /* 0x000fe2000fffe0ff */
[----:B--2---:R-:W-:Y:S01]  /*1a20*/  SHF.L.U32 R3, R2, 0x1f, RZ ;  /* 0x0000001f02037819 */ /* 0x004fe200000006ff */
[----:B------:R-:W-:Y:S02]  /*1a30*/  USHF.L.U32 UR10, UR30, 0x6, URZ ;  /* 0x000000061e0a7899 */ /* 0x000fe400080006ff */
[----:B------:R-:W-:Y:S01]  /*1a40*/  UIADD3.X UR45, UPT, UPT, URZ, UR37, URZ, UP1, !UPT ;  /* 0x00000025ff2d7290 */ /* 0x000fe20008ffe4ff */
[----:B------:R3:W4:Y:S01]  /*1a50*/  SYNCS.PHASECHK.TRANS64.TRYWAIT P3, [UR8+0x68], R3 ;  /* 0x00006803ff0075a7 */ /* 0x0007220008061108 */
[----:B------:R-:W-:Y:S02]  /*1a60*/  UIADD3 UR8, UPT, UPT, UR21, 0x3400, URZ ;  /* 0x0000340015087890 */ /* 0x000fe4000fffe0ff */
[----:B------:R-:W-:Y:S02]  /*1a70*/  UPRMT UR21, UR42, 0x5410, URZ ;  /* 0x000054102a157896 */ /* 0x000fe400080000ff */
[----:B------:R-:W-:Y:S02]  /*1a80*/  UIADD3 UR40, UP0, UPT, UR36, 0x180, URZ ;  /* 0x0000018024287890 */ /* 0x000fe4000ff1e0ff */
[----:B------:R-:W-:Y:S02]  /*1a90*/  UIADD3 UR19, UPT, UPT, UR28, 0x1, URZ ;  /* 0x000000011c137890 */ /* 0x000fe4000fffe0ff */
[----:B------:R-:W-:Y:S02]  /*1aa0*/  UIADD3.X UR41, UPT, UPT, URZ, UR37, URZ, UP0, !UPT ;  /* 0x00000025ff297290 */ /* 0x000fe400087fe4ff */
[----:B------:R-:W-:Y:S01]  /*1ab0*/  UISETP.NE.AND UP2, UPT, UR19, UR17, UPT ;  /* 0x000000111300728c */ /* 0x000fe2000bf45270 */
[----:B------:R-:W-:Y:S01]  /*1ac0*/  UTMALDG.4D.IM2COL [UR8], [UR44], UR21 ;  /* 0x000000082c0073b4 */ /* 0x000fe20008058015 */
[----:B------:R-:W-:Y:S02]  /*1ad0*/  UIADD3 UR18, UPT, UPT, UR29, 0x1, URZ ;  /* 0x000000011d127890 */ /* 0x000fe4000fffe0ff */
[----:B------:R-:W-:Y:S02]  /*1ae0*/  UIADD3 UR20, UPT, UPT, UR20, 0x1, URZ ;  /* 0x0000000114147890 */ /* 0x000fe4000fffe0ff */
[----:B------:R-:W-:Y:S01]  /*1af0*/  UIADD3 UR42, UPT, UPT, UR30, 0x1, URZ ;  /* 0x000000011e2a7890 */ /* 0x000fe2000fffe0ff */
[----:B------:R-:W-:Y:S01]  /*1b00*/  UMOV UR38, 0x0 ;  /* 0x0000000000267882 */ /* 0x000fe20000000000 */
[----:B------:R-:W-:Y:S01]  /*1b10*/  UMOV UR39, 0x10000000 ;  /* 0x1000000000277882 */ /* 0x000fe20000000000 */
[----:B------:R-:W-:Y:S02]  /*1b20*/  UMOV UR25, UR9 ;  /* 0x0000000900197c82 */ /* 0x000fe40008000000 */
[----:B------:R-:W-:Y:S01]  /*1b30*/  @UP2 UIADD3 UR18, UPT, UPT, UR29, URZ, URZ ;  /* 0x000000ff1d122290 */ /* 0x000fe2000fffe0ff */
[----:B------:R-:W-:Y:S03]  /*1b40*/  UMOV UR27, UR10 ;  /* 0x0000000a001b7c82 */ /* 0x000fe60008000000 */
[----:B------:R-:W-:Y:S01]  /*1b50*/  UISETP.NE.AND UP0, UPT, UR18, UR16, UPT ;  /* 0x000000101200728c */ /* 0x000fe2000bf05270 */
[----:B------:R1:W-:Y:S10]  /*1b60*/  UTMALDG.4D [UR24], [UR40], desc[UR38] ;  /* 0x00002618280075b4 */ /* 0x0003f40008019000 */
[----:B------:R-:W-:Y:S07]  /*1b70*/  @UP0 UIADD3 UR42, UPT, UPT, UR30, URZ, URZ ;  /* 0x000000ff1e2a0290 */ /* 0x000fee000fffe0ff */
[----:B------:R-:W-:Y:S01]  /*1b80*/  UMOV UR30, UR42 ;  /* 0x0000002a001e7c82 */ /* 0x000fe20008000000 */
[----:B-1----:R-:W-:Y:S02]  /*1b90*/  USEL UR29, UR18, URZ, UP0 ;  /* 0x000000ff121d7287 */ /* 0x002fe40008000000 */
[----:B------:R-:W-:Y:S02]  /*1ba0*/  UISETP.NE.AND UP0, UPT, UR20, UR31, UPT ;  /* 0x0000001f1400728c */ /* 0x000fe4000bf05270 */
[----:B------:R-:W-:Y:S01]  /*1bb0*/  USEL UR28, UR19, URZ, UP2 ;  /* 0x000000ff131c7287 */ /* 0x000fe20009000000 */
[----:B------:R-:W-:Y:S06]  /*1bc0*/  UMOV UR18, UR32 ;  /* 0x0000002000127c82 */ /* 0x000fec0008000000 */
[----:B---3--:R-:W-:Y:S05]  /*1bd0*/  BRA.U UP0, `(.L_x_23) ;  /* 0xfffffffd002c7547 */ /* 0x008fea000b83ffff */
.L_x_18:
[----:B------:R-:W-:Y:S01]  /*1be0*/  ULEA UR4, UR32, UR22, 0x3 ;  /* 0x0000001620047291 */ /* 0x000fe2000f8e18ff */
[----:B-1----:R-:W-:Y:S01]  /*1bf0*/  MOV R2, UR33 ;  /* 0x0000002100027c02 */ /* 0x002fe20008000f00 */
[----:B------:R-:W-:Y:S01]  /*1c00*/  @!P1 SYNCS.ARRIVE.TRANS64.A1T0 RZ, [UR22+0x108], RZ ;  /* 0x000108ffffff99a7 */ /* 0x000fe20008100016 */
[----:B------:R-:W-:Y:S02]  /*1c10*/  UISETP.GE.AND UP0, UPT, UR34, 0x1, UPT ;  /* 0x000000012200788c */ /* 0x000fe4000bf06270 */
[----:B------:R-:W-:-:S04]  /*1c20*/  SHF.L.U32 R2, R2, 0x1f, RZ ;  /* 0x0000001f02027819 */ /* 0x000fc800000006ff */
[----:B------:R1:W3:Y:S03]  /*1c30*/  SYNCS.PHASECHK.TRANS64.TRYWAIT P2, [UR4+0x68], R2 ;  /* 0x00006802ff0075a7 */ /* 0x0002e60008041104 */
[----:B------:R-:W-:Y:S05]  /*1c40*/  BRA.U !UP0, `(.L_x_24) ;  /* 0x0000000508707547 */ /* 0x000fea000b800000 */
[----:B------:R-:W4:Y:S01]  /*1c50*/  LDC.64 R8, c[0x0][0x480] ;  /* 0x00012000ff087b82 */ /* 0x000f220000000a00 */
[----:B------:R-:W2:Y:S01]  /*1c60*/  LDCU UR25, c[0x0][0x390] ;  /* 0x00007200ff1977ac */ /* 0x000ea20008000800 */
[----:B------:R-:W2:Y:S06]  /*1c70*/  LDCU UR27, c[0x0][0x38c] ;  /* 0x00007180ff1b77ac */ /* 0x000eac0008000800 */
[----:B------:R-:W4:Y:S01]  /*1c80*/  LDC.64 R6, c[0x0][0x488] ;  /* 0x00012200ff067b82 */ /* 0x000f220000000a00 */
[----:B------:R-:W2:Y:S01]  /*1c90*/  LDCU.64 UR14, c[0x0][0x4b8] ;  /* 0x00009700ff0e77ac */ /* 0x000ea20008000a00 */
[----:B------:R-:W-:Y:S01]  /*1ca0*/  UIADD3 UR31, UPT, UPT, UR34, UR31, URZ ;  /* 0x0000001f221f7290 */ /* 0x000fe2000fffe0ff */
[----:B------:R-:W-:-:S05]  /*1cb0*/  UMOV UR40, UR34 ;  /* 0x0000002200287c82 */ /* 0x000fca0008000000 */
[----:B-1----:R-:W1:Y:S01]  /*1cc0*/  LDC.64 R2, c[0x0][0x490] ;  /* 0x00012400ff027b82 */ /* 0x002e620000000a00 */
[----:B------:R-:W-:Y:S01]  /*1cd0*/  UMOV UR38, UR32 ;  /* 0x0000002000267c82 */ /* 0x000fe20008000000 */
[----:B----4-:R-:W-:Y:S01]  /*1ce0*/  IMAD.HI.U32 R9, R45, R9, RZ ;  /* 0x000000092d097227 */ /* 0x010fe200078e00ff */
[----:B------:R-:W-:-:S05]  /*1cf0*/  ISETP.NE.AND P1, PT, R8, 0x1, PT ;  /* 0x000000010800780c */ /* 0x000fca0003f25270 */
[----:B------:R-:W4:Y:S01]  /*1d00*/  LDC.64 R4, c[0x0][0x4b0] ;  /* 0x00012c00ff047b82 */ /* 0x000f220000000a00 */
[----:B------:R-:W-:-:S04]  /*1d10*/  SHF.R.U32.HI R6, RZ, R6, R9 ;  /* 0x00000006ff067219 */ /* 0x000fc80000011609 */
        /* <DEDUP_REMOVED lines=10> */
[----:B----4-:R-:W-:Y:S02]  /*1dc0*/  R2UR UR8, R4 ;  /* 0x00000000040872ca */ /* 0x010fe400000e0000 */
[----:B------:R-:W-:Y:S02]  /*1dd0*/  R2UR UR9, R9 ;  /* 0x00000000090972ca */ /* 0x000fe400000e0000 */
[----:B------:R-:W-:-:S06]  /*1de0*/  R2UR UR6, R5 ;  /* 0x00000000050672ca */ /* 0x000fcc00000e0000 */
[----:B------:R-:W-:Y:S01]  /*1df0*/  USEL UR21, UR4, UR21, !UP0 ;  /* 0x0000001504157287 */ /* 0x000fe2000c000000 */
[----:B------:R-:W4:Y:S05]  /*1e00*/  LDCU.64 UR4, c[0x0][0x4d8] ;  /* 0x00009b00ff0477ac */ /* 0x000f2a0008000a00 */
[----:B------:R-:W-:-:S04]  /*1e10*/  IMAD R12, RZ, RZ, -UR21 ;  /* 0x80000015ff0c7e24 */ /* 0x000fc8000f8e02ff */
[----:B------:R-:W-:Y:S01]  /*1e20*/  IMAD R12, R7, R12, R6 ;  /* 0x0000000c070c7224 */ /* 0x000fe200078e0206 */
[----:B-1----:R-:W-:-:S04]  /*1e30*/  R2UR UR19, R2 ;  /* 0x00000000021372ca */ /* 0x002fc800000e0000 */
[----:B------:R-:W-:Y:S02]  /*1e40*/  R2UR UR7, R12 ;  /* 0x000000000c0772ca */ /* 0x000fe400000e0000 */
[----:B------:R-:W-:-:S07]  /*1e50*/  R2UR UR20, R3 ;  /* 0x00000000031472ca */ /* 0x000fce00000e0000 */
[----:B------:R-:W-:-:S06]  /*1e60*/  UIMAD UR19, UR9, UR8, UR19 ;  /* 0x00000008091372a4 */ /* 0x000fcc000f8e0213 */
[----:B--2-4-:R-:W-:-:S12]  /*1e70*/  UIMAD UR20, UR7, UR6, UR20 ;  /* 0x00000006071472a4 */ /* 0x014fd8000f8e0214 */
.L_x_29:
[----:B------:R-:W-:Y:S01]  /*1e80*/  @!P0 MOV R3, 0x4000 ;  /* 0x0000400000038802 */ /* 0x000fe20000000f00 */
[----:B------:R-:W-:Y:S01]  /*1e90*/  ULEA UR17, UR38, UR22, 0x3 ;  /* 0x0000001626117291 */ /* 0x000fe2000f8e18ff */
[----:B--23--:R-:W-:Y:S11]  /*1ea0*/  @P2 BRA `(.L_x_25) ;  /* 0x0000000000102947 */ /* 0x00cff60003800000 */
[----:B------:R-:W-:Y:S04]  /*1eb0*/  MOV R2, UR33 ;  /* 0x0000002100027c02 */ /* 0x000fe80008000f00 */
[----:B------:R-:W-:Y:S04]  /*1ec0*/  SHF.L.U32 R5, R2, 0x1f, RZ ;  /* 0x0000001f02057819 */ /* 0x000fe800000006ff */
[----:B------:R-:W1:Y:S02]  /*1ed0*/  SYNCS.PHASECHK.TRANS64.TRYWAIT P1, [UR17+0x68], R5 ;  /* 0x00006805ff0075a7 */ /* 0x000e640008021111 */
[----:B-1----:R-:W-:Y:S05]  /*1ee0*/  @!P1 BRA `(.L_x_26) ;  /* 0x0000005400d49947 */ /* 0x002fea0003800000 */
.L_x_25:
[----:B------:R2:W-:Y:S01]  /*1ef0*/  @!P0 SYNCS.ARRIVE.TRANS64 RZ, [UR17], R3 ;  /* 0x00000003ffff89a7 */ /* 0x0005e20008000011 */
[----:B------:R-:W-:Y:S04]  /*1f00*/  BSSY.RECONVERGENT B0, `(.L_x_27) ;  /* 0x0000003000007945 */ /* 0x000fe80003800200 */
[----:B------:R-:W-:Y:S05]  /*1f10*/  @P5 BRA `(.L_x_28) ;  /* 0x0000000000045947 */ /* 0x000fea0003800000 */
[----:B------:R-:W-:Y:S05]  /*1f20*/  BPT.TRAP 0x1 ;  /* 0x000000040000795c */ /* 0x000fea0000300000 */
.L_x_28:
[----:B------:R-:W-:Y:S05]  /*1f30*/  BSYNC.RECONVERGENT B0 ;  /* 0x0000000000007941 */ /* 0x000fea0003800200 */
.L_x_27:
        /* <DEDUP_REMOVED lines=8> */
[----:B------:R-:W-:Y:S02]  /*1fc0*/  UIADD3 UR39, UPT, UPT, UR28, 0x1, URZ ;  /* 0x000000011c277890 */ /* 0x000fe4000fffe0ff */
[----:B------:R-:W-:Y:S01]  /*1fd0*/  UIADD3 UR46, UP1, UPT, UR36, 0x80, URZ ;  /* 0x00000080242e7890 */ /* 0x000fe2000ff3e0ff */
[----:B-1----:R-:W-:Y:S01]  /*1fe0*/  MOV R2, UR33 ;  /* 0x0000002100027c02 */ /* 0x002fe20008000f00 */
[----:B------:R-:W-:Y:S02]  /*1ff0*/  UPRMT UR41, UR6, 0x40, UR7 ;  /* 0x0000004006297896 */ /* 0x000fe40008000007 */
[----:B------:R-:W-:Y:S01]  /*2000*/  UISETP.NE.AND UP2, UPT, UR39, UR27, UPT ;  /* 0x0000001b2700728c */ /* 0x000fe2000bf45270 */
[----:B--2---:R-:W-:Y:S01]  /*2010*/  SHF.L.U32 R3, R2, 0x1f, RZ ;  /* 0x0000001f02037819 */ /* 0x004fe200000006ff */
[----:B------:R-:W-:Y:S02]  /*2020*/  USHF.L.U32 UR18, UR30, 0x6, URZ ;  /* 0x000000061e127899 */ /* 0x000fe400080006ff */
[----:B------:R-:W-:Y:S01]  /*2030*/  UIADD3.X UR47, UPT, UPT, URZ, UR37, URZ, UP1, !UPT ;  /* 0x00000025ff2f7290 */ /* 0x000fe20008ffe4ff */
[----:B------:R1:W2:Y:S01]  /*2040*/  SYNCS.PHASECHK.TRANS64.TRYWAIT P2, [UR8+0x68], R3 ;  /* 0x00006803ff0075a7 */ /* 0x0002a20008041108 */
[----:B------:R-:W-:Y:S02]  /*2050*/  ULEA UR8, UR38, UR22, 0xd ;  /* 0x0000001626087291 */ /* 0x000fe4000f8e68ff */
[----:B------:R-:W-:Y:S02]  /*2060*/  UPRMT UR48, UR41, 0x5410, URZ ;  /* 0x0000541029307896 */ /* 0x000fe400080000ff */
[----:B------:R-:W-:Y:S02]  /*2070*/  UIADD3 UR16, UPT, UPT, UR8, 0x3400, URZ ;  /* 0x0000340008107890 */ /* 0x000fe4000fffe0ff */
[----:B------:R-:W-:Y:S02]  /*2080*/  UIADD3 UR44, UP0, UPT, UR36, 0x180, URZ ;  /* 0x00000180242c7890 */ /* 0x000fe4000ff1e0ff */
[----:B------:R-:W-:Y:S02]  /*2090*/  UIADD3 UR8, UPT, UPT, UR8, 0x1d400, URZ ;  /* 0x0001d40008087890 */ /* 0x000fe4000fffe0ff */
[----:B------:R-:W-:Y:S02]  /*20a0*/  UIADD3.X UR45, UPT, UPT, URZ, UR37, URZ, UP0, !UPT ;  /* 0x00000025ff2d7290 */ /* 0x000fe400087fe4ff */
[----:B------:R-:W-:Y:S01]  /*20b0*/  UIADD3 UR38, UPT, UPT, UR29, 0x1, URZ ;  /* 0x000000011d267890 */ /* 0x000fe2000fffe0ff */
[----:B------:R1:W-:Y:S01]  /*20c0*/  UTMALDG.4D.IM2COL [UR16], [UR46], UR48 ;  /* 0x000000102e0073b4 */ /* 0x0003e20008058030 */
[----:B------:R-:W-:Y:S02]  /*20d0*/  @UP2 UIADD3 UR38, UPT, UPT, UR29, URZ, URZ ;  /* 0x000000ff1d262290 */ /* 0x000fe4000fffe0ff */
[----:B------:R-:W-:Y:S02]  /*20e0*/  UIADD3 UR41, UPT, UPT, UR30, 0x1, URZ ;  /* 0x000000011e297890 */ /* 0x000fe4000fffe0ff */
[----:B------:R-:W-:Y:S02]  /*20f0*/  UISETP.NE.AND UP0, UPT, UR38, UR25, UPT ;  /* 0x000000192600728c */ /* 0x000fe4000bf05270 */
[----:B------:R-:W-:Y:S01]  /*2100*/  UIADD3 UR49, UPT, UPT, UR40, -0x1, URZ ;  /* 0xffffffff28317890 */ /* 0x000fe2000fffe0ff */
[----:B------:R-:W-:Y:S01]  /*2110*/  UMOV UR42, 0x0 ;  /* 0x00000000002a7882 */ /* 0x000fe20000000000 */
[----:B------:R-:W-:Y:S01]  /*2120*/  UMOV UR43, 0x10000000 ;  /* 0x10000000002b7882 */ /* 0x000fe20000000000 */
[----:B------:R-:W-:Y:S01]  /*2130*/  UMOV UR10, UR26 ;  /* 0x0000001a000a7c82 */ /* 0x000fe20008000000 */
[----:B------:R-:W-:Y:S01]  /*2140*/  UMOV UR12, UR28 ;  /* 0x0000001c000c7c82 */ /* 0x000fe20008000000 */
[----:B------:R-:W-:Y:S01]  /*2150*/  USEL UR28, UR39, URZ, UP2 ;  /* 0x000000ff271c7287 */ /* 0x000fe20009000000 */
[----:B------:R-:W-:Y:S03]  /*2160*/  UMOV UR13, UR29 ;  /* 0x0000001d000d7c82 */ /* 0x000fe60008000000 */
[----:B------:R-:W-:Y:S02]  /*2170*/  @UP0 UIADD3 UR41, UPT, UPT, UR30, URZ, URZ ;  /* 0x000000ff1e290290 */ /* 0x000fe4000fffe0ff */
[----:B------:R-:W-:Y:S01]  /*2180*/  USEL UR29, UR38, URZ, UP0 ;  /* 0x000000ff261d7287 */ /* 0x000fe20008000000 */
[----:B------:R-:W-:Y:S01]  /*2190*/  UMOV UR9, UR17 ;  /* 0x0000001100097c82 */ /* 0x000fe20008000000 */
[----:B------:R-:W-:Y:S01]  /*21a0*/  UMOV UR11, UR18 ;  /* 0x00000012000b7c82 */ /* 0x000fe20008000000 */
[----:B------:R-:W-:Y:S01]  /*21b0*/  UISETP.GT.U32.AND UP0, UPT, UR40, 0x1, UPT ;  /* 0x000000012800788c */ /* 0x000fe2000bf04070 */
[----:B------:R1:W-:Y:S01]  /*21c0*/  UTMALDG.4D [UR8], [UR44], desc[UR42] ;  /* 0x00002a082c0075b4 */ /* 0x0003e20008019000 */
[----:B------:R-:W-:Y:S01]  /*21d0*/  UMOV UR38, UR32 ;  /* 0x0000002000267c82 */ /* 0x000fe20008000000 */
[----:B------:R-:W-:Y:S01]  /*21e0*/  UMOV UR40, UR49 ;  /* 0x0000003100287c82 */ /* 0x000fe20008000000 */
[----:B------:R-:W-:Y:S05]  /*21f0*/  UMOV UR30, UR41 ;  /* 0x00000029001e7c82 */ /* 0x000fea0008000000 */
[----:B-1----:R-:W-:Y:S05]  /*2200*/  BRA.U UP0, `(.L_x_29) ;  /* 0xfffffffd001c7547 */ /* 0x002fea000b83ffff */
.L_x_24:
[----:B------:R-:W-:Y:S01]  /*2210*/  SHF.L.U32 R3, R10, 0x1f, RZ ;  /* 0x0000001f0a037819 */ /* 0x000fe200000006ff */
[----:B------:R-:W-:-:S03]  /*2220*/  NOP ;  /* 0x0000000000007918 */ /* 0x000fc60000000000 */
[----:B------:R-:W4:Y:S02]  /*2230*/  SYNCS.PHASECHK.TRANS64.TRYWAIT P1, [UR22+0x110], R3 ;  /* 0x00011003ff0075a7 */ /* 0x000f240008021116 */
[----:B----4-:R-:W-:Y:S05]  /*2240*/  @!P1 BRA `(.L_x_30) ;  /* 0x0000005400149947 */ /* 0x010fea0003800000 */
.L_x_120:
[----:B------:R-:W4:Y:S01]  /*2250*/  LDS.128 R4, [UR22+0x150] ;  /* 0x00015016ff047984 */ /* 0x000f220008000c00 */
[----:B------:R-:W-:Y:S01]  /*2260*/  UIADD3 UR4, UPT, UPT, UR22, 0x118, URZ ;  /* 0x0000011816047890 */ /* 0x000fe2000fffe0ff */
[----:B------:R-:W-:Y:S01]  /*2270*/  ISETP.GE.AND P1, PT, R26, 0x1, PT ;  /* 0x000000011a00780c */ /* 0x000fe20003f26270 */
[----:B------:R-:W-:Y:S01]  /*2280*/  @!PT LDS RZ, [RZ] ;  /* 0x00000000fffff984 */ /* 0x000fe20000000800 */
[----:B------:R-:W-:Y:S01]  /*2290*/  @!PT LDS RZ, [RZ] ;  /* 0x00000000fffff984 */ /* 0x000fe20000000800 */
[----:B------:R-:W-:Y:S01]  /*22a0*/  @!PT LDS RZ, [RZ] ;  /* 0x00000000fffff984 */ /* 0x000fe20000000800 */
[----:B------:R-:W-:Y:S01]  /*22b0*/  @!PT LDS RZ, [RZ] ;  /* 0x00000000fffff984 */ /* 0x000fe20000000800 */
[----:B------:R1:W-:Y:S06]  /*22c0*/  MEMBAR.ALL.CTA ;  /* 0x0000000000007992 */ /* 0x0003ec0000008000 */
[----:B-1----:R-:W1:Y:S01]  /*22d0*/  FENCE.VIEW.ASYNC.S ;  /* 0x00000000000073c6 */ /* 0x002e620000000000 */
[----:B------:R-:W-:-:S09]  /*22e0*/  UPRMT UR4, URZ, 0x654, UR4 ;  /* 0x00000654ff047896 */ /* 0x000fd20008000004 */
[----:B-1----:R-:W-:Y:S01]  /*22f0*/  SYNCS.ARRIVE.TRANS64.RED.A1T0 RZ, [UR4], RZ ;  /* 0x000000ffffff79a7 */ /* 0x002fe20008100404 */
[----:B----4-:R-:W-:-:S13]  /*2300*/  LOP3.LUT P4, RZ, R6, 0x1, RZ, 0xc0, !PT ;  /* 0x0000000106ff7812 */ /* 0x010fda000788c0ff */
[----:B------:R-:W-:Y:S02]  /*2310*/  @P4 MOV R15, R4 ;  /* 0x00000004000f4202 */ /* 0x000fe40000000f00 */
[----:B------:R-:W-:Y:S01]  /*2320*/  @P4 LOP3.LUT R13, R5, 0xffff, RZ, 0xc0, !PT ;  /* 0x0000ffff050d4812 */ /* 0x000fe200078ec0ff */
[----:B------:R-:W-:Y:S06]  /*2330*/  @!P1 BRA `(.L_x_31) ;  /* 0x0000000000b89947 */ /* 0x000fec0003800000 */
[----:B------:R-:W1:Y:S01]  /*2340*/  LDC.64 R4, c[0x0][0xb18] ;  /* 0x0002c600ff047b82 */ /* 0x000e620000000a00 */
[----:B--2---:R-:W-:-:S07]  /*2350*/  ISETP.NE.AND P3, PT, R26, 0x1, PT ;  /* 0x000000011a00780c */ /* 0x004fce0003f65270 */
[----:B------:R-:W2:Y:S08]  /*2360*/  LDC.64 R6, c[0x0][0xb10] ;  /* 0x0002c400ff067b82 */ /* 0x000eb00000000a00 */
[----:B------:R-:W4:Y:S08]  /*2370*/  LDC R8, c[0x0][0xb20] ;  /* 0x0002c800ff087b82 */ /* 0x000f300000000800 */
[----:B------:R-:W3:Y:S01]  /*2380*/  LDC R12, c[0x0][0xb0c] ;  /* 0x0002c300ff0c7b82 */ /* 0x000ee20000000800 */
[----:B-1----:R-:W-:Y:S01]  /*2390*/  IMAD.HI.U32 R9, R0, R5, RZ ;  /* 0x0000000500097227 */ /* 0x002fe200078e00ff */
[----:B------:R-:W-:-:S03]  /*23a0*/  ISETP.NE.AND P1, PT, R4, 0x1, PT ;  /* 0x000000010400780c */ /* 0x000fc60003f25270 */
[----:B------:R-:W-:-:S03]  /*23b0*/  IMAD.HI.U32 R5, R13, R5, RZ ;  /* 0x000000050d057227 */ /* 0x000fc600078e00ff */
[----:B------:R-:W1:Y:S01]  /*23c0*/  LDC.64 R2, c[0x0][0xb28] ;  /* 0x0002ca00ff027b82 */ /* 0x000e620000000a00 */
[----:B--2---:R-:W-:-:S04]  /*23d0*/  IMAD.HI.U32 R14, R11, R6, RZ ;  /* 0x000000060b0e7227 */ /* 0x004fc800078e00ff */
[----:B------:R-:W-:Y:S01]  /*23e0*/  IMAD.HI.U32 R16, R15, R6, RZ ;  /* 0x000000060f107227 */ /* 0x000fe200078e00ff */
[----:B------:R-:W-:Y:S02]  /*23f0*/  SHF.R.U32.HI R14, RZ, R7, R14 ;  /* 0x00000007ff0e7219 */ /* 0x000fe4000001160e */
[-C--:B----4-:R-:W-:Y:S02]  /*2400*/  SHF.R.U32.HI R9, RZ, R8.reuse, R9 ;  /* 0x00000008ff097219 */ /* 0x090fe40000011609 */
[----:B------:R-:W-:Y:S02]  /*2410*/  SHF.R.U32.HI R8, RZ, R8, R5 ;  /* 0x00000008ff087219 */ /* 0x000fe40000011605 */
[----:B------:R-:W-:Y:S02]  /*2420*/  SEL R9, R0, R9, !P1 ;  /* 0x0000000900097207 */ /* 0x000fe40004800000 */
[----:B------:R-:W-:Y:S02]  /*2430*/  SHF.R.U32.HI R16, RZ, R7, R16 ;  /* 0x00000007ff107219 */ /* 0x000fe40000011610 */
[----:B---3--:R-:W-:-:S02]  /*2440*/  ISETP.NE.AND P2, PT, R12, 0x1, PT ;  /* 0x000000010c00780c */ /* 0x008fc40003f45270 */
[----:B------:R-:W-:Y:S02]  /*2450*/  SEL R5, R13, R8, !P1 ;  /* 0x000000080d057207 */ /* 0x000fe40004800000 */
[----:B------:R-:W-:Y:S02]  /*2460*/  SEL R17, R11, R14, !P2 ;  /* 0x0000000e0b117207 */ /* 0x000fe40005000000 */
[----:B------:R-:W-:Y:S01]  /*2470*/  SEL R7, R15, R16, !P2 ;  /* 0x000000100f077207 */ /* 0x000fe20005000000 */
[----:B-1----:R-:W-:-:S04]  /*2480*/  IMAD.HI.U32 R14, R9, R2, RZ ;  /* 0x00000002090e7227 */ /* 0x002fc800078e00ff */
[----:B------:R-:W-:Y:S01]  /*2490*/  IMAD.HI.U32 R6, R17, R2, RZ ;  /* 0x0000000211067227 */ /* 0x000fe200078e00ff */
[----:B------:R-:W-:-:S04]  /*24a0*/  @P3 SHF.R.U32.HI R9, RZ, R3, R14 ;  /* 0x00000003ff093219 */ /* 0x000fc8000001160e */
        /* <DEDUP_REMOVED lines=8> */
[----:B------:R-:W-:-:S04]  /*2530*/  @!P1 IMAD.HI.U32 R8, R7, R2, RZ ;  /* 0x0000000207089227 */ /* 0x000fc800078e00ff */
[----:B------:R-:W-:Y:S01]  /*2540*/  IMAD.MOV R2, RZ, RZ, -R6 ;  /* 0x000000ffff027224 */ /* 0x000fe200078e0a06 */
[----:B------:R-:W-:-:S03]  /*2550*/  @!P1 SHF.R.U32.HI R8, RZ, R3, R8 ;  /* 0x00000003ff089219 */ /* 0x000fc60000011608 */
[----:B------:R-:W-:Y:S01]  /*2560*/  IMAD R2, R26, R2, R5 ;  /* 0x000000021a027224 */ /* 0x000fe200078e0205 */
[----:B------:R-:W-:Y:S02]  /*2570*/  @!P1 SEL R3, R7, R8, !P3 ;  /* 0x0000000807039207 */ /* 0x000fe40005800000 */
[----:B------:R-:W-:-:S03]  /*2580*/  IADD3 R8, PT, PT, -R5, RZ, RZ ;  /* 0x000000ff05087210 */ /* 0x000fc60007ffe1ff */
[--C-:B------:R-:W-:Y:S02]  /*2590*/  @!P1 IMAD.IADD R6, R6, 0x1, -R3.reuse ;  /* 0x0000000106069824 */ /* 0x100fe400078e0a03 */
[----:B------:R-:W-:Y:S01]  /*25a0*/  @!P1 IMAD R3, R2, R17, R3 ;  /* 0x0000001102039224 */ /* 0x000fe200078e0203 */
[----:B------:R-:W-:Y:S01]  /*25b0*/  IADD3 R2, PT, PT, -R7, RZ, RZ ;  /* 0x000000ff07027210 */ /* 0x000fe20007ffe1ff */
[----:B------:R-:W-:Y:S02]  /*25c0*/  @!P1 IMAD R5, R26, R6, R7 ;  /* 0x000000061a059224 */ /* 0x000fe400078e0207 */
[----:B------:R-:W-:Y:S02]  /*25d0*/  IMAD R8, R4, R8, R13 ;  /* 0x0000000804087224 */ /* 0x000fe400078e020d */
[----:B------:R-:W-:Y:S02]  /*25e0*/  @!P1 IMAD.MOV.U32 R7, RZ, RZ, R3 ;  /* 0x000000ffff079224 */ /* 0x000fe400078e0003 */
[----:B------:R-:W-:-:S02]  /*25f0*/  IMAD R2, R12, R2, R15 ;  /* 0x000000020c027224 */ /* 0x000fc400078e020f */
[----:B------:R-:W-:Y:S02]  /*2600*/  IMAD R13, R5, R4, R8 ;  /* 0x00000004050d7224 */ /* 0x000fe400078e0208 */
[----:B------:R-:W-:Y:S02]  /*2610*/  IMAD R15, R7, R12, R2 ;  /* 0x0000000c070f7224 */ /* 0x000fe400078e0202 */
.L_x_31:
[----:B------:R-:W1:Y:S02]  /*2620*/  LDCU UR4, c[0x0][0xb30] ;  /* 0x00016600ff0477ac */ /* 0x000e640008000800 */
[----:B-1----:R-:W-:-:S09]  /*2630*/  UISETP.NE.AND UP0, UPT, UR4, 0x1, UPT ;  /* 0x000000010400788c */ /* 0x002fd2000bf05270 */
[----:B------:R-:W-:Y:S05]  /*2640*/  BRA.U UP0, `(.L_x_32) ;  /* 0x0000000100407547 */ /* 0x000fea000b800000 */
[----:B------:R-:W1:Y:S08]  /*2650*/  LDC.64 R4, c[0x0][0xb10] ;  /* 0x0002c400ff047b82 */ /* 0x000e700000000a00 */
[----:B------:R-:W4:Y:S08]  /*2660*/  LDC.64 R2, c[0x0][0xb18] ;  /* 0x0002c600ff027b82 */ /* 0x000f300000000a00 */
[----:B------:R-:W2:Y:S08]  /*2670*/  LDC R6, c[0x0][0xb20] ;  /* 0x0002c800ff067b82 */ /* 0x000eb00000000800 */
[----:B------:R-:W3:Y:S01]  /*2680*/  LDC R8, c[0x0][0xb0c] ;  /* 0x0002c300ff087b82 */ /* 0x000ee20000000800 */
[----:B-1----:R-:W-:-:S05]  /*2690*/  IMAD.HI.U32 R4, R15, R4, RZ ;  /* 0x000000040f047227 */ /* 0x002fca00078e00ff */
[----:B------:R-:W-:Y:S01]  /*26a0*/  SHF.R.U32.HI R4, RZ, R5, R4 ;  /* 0x00000005ff047219 */ /* 0x000fe20000011604 */
[----:B----4-:R-:W-:Y:S01]  /*26b0*/  IMAD.HI.U32 R3, R13, R3, RZ ;  /* 0x000000030d037227 */ /* 0x010fe200078e00ff */
[----:B------:R-:W-:-:S04]  /*26c0*/  ISETP.NE.AND P1, PT, R2, 0x1, PT ;  /* 0x000000010200780c */ /* 0x000fc80003f25270 */
[----:B--2---:R-:W-:-:S04]  /*26d0*/  SHF.R.U32.HI R6, RZ, R6, R3 ;  /* 0x00000006ff067219 */ /* 0x004fc80000011603 */
[----:B------:R-:W-:Y:S02]  /*26e0*/  SEL R3, R13, R6, !P1 ;  /* 0x000000060d037207 */ /* 0x000fe40004800000 */
[----:B---3--:R-:W-:-:S04]  /*26f0*/  ISETP.NE.AND P2, PT, R8, 0x1, PT ;  /* 0x000000010800780c */ /* 0x008fc80003f45270 */
[----:B------:R-:W-:-:S05]  /*2700*/  SEL R4, R15, R4, !P2 ;  /* 0x000000040f047207 */ /* 0x000fca0005000000 */
[----:B------:R-:W-:Y:S02]  /*2710*/  IMAD.IADD R5, R3, 0x1, -R4 ;  /* 0x0000000103057824 */ /* 0x000fe400078e0a04 */
[----:B------:R-:W-:Y:S02]  /*2720*/  IMAD.IADD R3, R4, 0x1, -R3 ;  /* 0x0000000104037824 */ /* 0x000fe400078e0a03 */
[----:B------:R-:W-:Y:S02]  /*2730*/  IMAD R15, R5, R8, R15 ;  /* 0x00000008050f7224 */ /* 0x000fe400078e020f */
[----:B------:R-:W-:-:S07]  /*2740*/  IMAD R13, R3, R2, R13 ;  /* 0x00000002030d7224 */ /* 0x000fce00078e020d */
.L_x_32:
[----:B------:R-:W-:Y:S01]  /*2750*/  UMOV UR20, UR31 ;  /* 0x0000001f00147c82 */ /* 0x000fe20008000000 */
[----:B------:R-:W-:Y:S01]  /*2760*/  PLOP3.LUT P1, PT, PT, PT, PT, 0x80, 0x8 ;  /* 0x000000000008781c */ /* 0x000fe20003f2f070 */
[----:B------:R-:W-:Y:S01]  /*2770*/  IMAD.IADD R45, R15, 0x1, R64 ;  /* 0x000000010f2d7824 */ /* 0x000fe200078e0240 */
[----:B------:R-:W-:Y:S01]  /*2780*/  LOP3.LUT R10, R10, 0x1, RZ, 0x3c, !PT ;  /* 0x000000010a0a7812 */ /* 0x000fe200078e3cff */
[----:B------:R-:W-:Y:S01]  /*2790*/  IMAD.IADD R18, R13, 0x1, R62 ;  /* 0x000000010d127824 */ /* 0x000fe200078e023e */
[----:B------:R-:W-:Y:S09]  /*27a0*/  @P4 BRA `(.L_x_33) ;  /* 0xffffffec00684947 */ /* 0x000ff2000383ffff */
[----:B------:R-:W-:Y:S01]  /*27b0*/  UIADD3 UR22, UPT, UPT, UR22, 0x68, URZ ;  /* 0x0000006816167890 */ /* 0x000fe2000fffe0ff */
[----:B------:R-:W-:-:S03]  /*27c0*/  MOV R3, UR33 ;  /* 0x0000002100037c02 */ /* 0x000fc60008000f00 */
[----:B------:R-:W-:Y:S01]  /*27d0*/  ULEA UR4, UR32, UR22, 0x3 ;  /* 0x0000001620047291 */ /* 0x000fe2000f8e18ff */
[----:B------:R-:W-:-:S08]  /*27e0*/  SHF.L.U32 R3, R3, 0x1f, RZ ;  /* 0x0000001f03037819 */ /* 0x000fd000000006ff */
[----:B------:R-:W1:Y:S02]  /*27f0*/  SYNCS.PHASECHK.TRANS64.TRYWAIT P0, [UR4], R3 ;  /* 0x00000003ff0075a7 */ /* 0x000e640008001104 */
[----:B-1----:R-:W-:Y:S05]  /*2800*/  @!P0 BRA `(.L_x_34) ;  /* 0x0000004c00bc8947 */ /* 0x002fea0003800000 */
.L_x_122:
[----:B------:R-:W-:-:S04]  /*2810*/  UIADD3 UR6, UPT, UPT, UR32, 0x1, URZ ;  /* 0x0000000120067890 */ /* 0x000fc8000fffe0ff */
[----:B------:R-:W-:-:S04]  /*2820*/  UISETP.NE.AND UP0, UPT, UR6, 0xd, UPT ;  /* 0x0000000d0600788c */ /* 0x000fc8000bf05270 */
[----:B------:R-:W-:Y:S02]  /*2830*/  USEL UR5, URZ, 0x1, UP0 ;  /* 0x00000001ff057887 */ /* 0x000fe40008000000 */
[----:B------:R-:W-:Y:S02]  /*2840*/  USEL UR6, UR6, URZ, UP0 ;  /* 0x000000ff06067287 */ /* 0x000fe40008000000 */
[----:B------:R-:W-:Y:S02]  /*2850*/  ULOP3.LUT UR5, UR33, UR5, URZ, 0x3c, !UPT ;  /* 0x0000000521057292 */ /* 0x000fe4000f8e3cff */
[----:B------:R-:W-:-:S04]  /*2860*/  ULEA UR4, UR6, UR22, 0x3 ;  /* 0x0000001606047291 */ /* 0x000fc8000f8e18ff */
[----:B-1----:R-:W-:-:S04]  /*2870*/  MOV R3, UR5 ;  /* 0x0000000500037c02 */ /* 0x002fc80008000f00 */
[----:B------:R-:W-:-:S04]  /*2880*/  SHF.L.U32 R3, R3, 0x1f, RZ ;  /* 0x0000001f03037819 */ /* 0x000fc800000006ff */
[----:B------:R-:W1:Y:S02]  /*2890*/  SYNCS.PHASECHK.TRANS64.TRYWAIT P0, [UR4], R3 ;  /* 0x00000003ff0075a7 */ /* 0x000e640008001104 */
[----:B-1----:R-:W-:Y:S05]  /*28a0*/  @!P0 BRA `(.L_x_35) ;  /* 0x0000004c00ac8947 */ /* 0x002fea0003800000 */
.L_x_124:
        /* <DEDUP_REMOVED lines=10> */
.L_x_126:
        /* <DEDUP_REMOVED lines=10> */
.L_x_128:
        /* <DEDUP_REMOVED lines=10> */
.L_x_130:
        /* <DEDUP_REMOVED lines=10> */
.L_x_132:
        /* <DEDUP_REMOVED lines=10> */
.L_x_134:
        /* <DEDUP_REMOVED lines=10> */
.L_x_136:
        /* <DEDUP_REMOVED lines=10> */
.L_x_138:
        /* <DEDUP_REMOVED lines=10> */
.L_x_140:
        /* <DEDUP_REMOVED lines=10> */
.L_x_142:
        /* <DEDUP_REMOVED lines=10> */
.L_x_144:
[----:B------:R-:W-:-:S04]  /*2ef0*/  UIADD3 UR6, UPT, UPT, UR6, 0x1, URZ ;  /* 0x0000000106067890 */ /* 0x000fc8000fffe0ff */
[----:B------:R-:W-:-:S04]  /*2f00*/  UISETP.NE.AND UP0, UPT, UR6, 0xd, UPT ;  /* 0x0000000d0600788c */ /* 0x000fc8000bf05270 */
[----:B------:R-:W-:Y:S02]  /*2f10*/  USEL UR4, URZ, 0x1, UP0 ;  /* 0x00000001ff047887 */ /* 0x000fe40008000000 */
[----:B------:R-:W-:Y:S02]  /*2f20*/  USEL UR6, UR6, URZ, UP0 ;  /* 0x000000ff06067287 */ /* 0x000fe40008000000 */
[----:B------:R-:W-:Y:S02]  /*2f30*/  ULOP3.LUT UR4, UR5, UR4, URZ, 0x3c, !UPT ;  /* 0x0000000405047292 */ /* 0x000fe4000f8e3cff */
[----:B------:R-:W-:-:S04]  /*2f40*/  ULEA UR6, UR6, UR22, 0x3 ;  /* 0x0000001606067291 */ /* 0x000fc8000f8e18ff */
[----:B------:R-:W-:Y:S02]  /*2f50*/  IMAD.U32 R2, RZ, RZ, UR4 ;  /* 0x00000004ff027e24 */ /* 0x000fe4000f8e00ff */
[----:B-1----:R-:W-:-:S03]  /*2f60*/  MOV R0, UR6 ;  /* 0x0000000600007c02 */ /* 0x002fc60008000f00 */
[----:B------:R-:W-:-:S07]  /*2f70*/  SHF.L.U32 R3, R2, 0x1f, RZ ;  /* 0x0000001f02037819 */ /* 0x000fce00000006ff */
.L_x_46:
[----:B-1----:R1:W4:Y:S02]  /*2f80*/  SYNCS.PHASECHK.TRANS64.TRYWAIT P0, [R0+URZ], R3 ;  /* 0x00000003000075a7 */ /* 0x00232400080011ff */
[----:B----4-:R-:W-:Y:S05]  /*2f90*/  @!P0 NANOSLEEP.SYNCS 0x989680 ;  /* 0x009896800000895d */ /* 0x010fea0003900000 */
[----:B------:R-:W4:Y:S02]  /*2fa0*/  @!P0 SYNCS.PHASECHK.TRANS64 P0, [R0+URZ], R3 ;  /* 0x00000003000085a7 */ /* 0x000f2400080010ff */
[----:B----4-:R-:W-:Y:S05]  /*2fb0*/  @P0 EXIT ;  /* 0x000000000000094d */ /* 0x010fea0003800000 */
[----:B------:R-:W-:Y:S05]  /*2fc0*/  BRA `(.L_x_46) ;  /* 0xfffffffc00ec7947 */ /* 0x000fea000383ffff */
.L_x_17:
[----:B------:R-:W-:-:S04]  /*2fd0*/  UISETP.NE.AND UP0, UPT, UR45, URZ, UPT ;  /* 0x000000ff2d00728c */ /* 0x000fc8000bf05270 */
[----:B------:R-:W-:-:S09]  /*2fe0*/  UISETP.NE.OR UP0, UPT, UR6, 0x1, UP0 ;  /* 0x000000010600788c */ /* 0x000fd20008705670 */
[----:B------:R-:W-:Y:S05]  /*2ff0*/  BRA.U UP0, `(.L_x_47) ;  /* 0x0000000100b07547 */ /* 0x000fea000b800000 */
[----:B------:R-:W-:Y:S01]  /*3000*/  UMOV UR4, 0x400 ;  /* 0x0000040000047882 */ /* 0x000fe20000000000 */
[----:B------:R-:W-:Y:S01]  /*3010*/  HFMA2 R3, -RZ, RZ, 0, 5.9604644775390625e-08 ;  /* 0x00000001ff037431 */ /* 0x000fe200000001ff */
[----:B------:R-:W-:Y:S01]  /*3020*/  ULEA UR45, UR45, UR4, 0x18 ;  /* 0x000000042d2d7291 */ /* 0x000fe2000f8ec0ff */
[----:B------:R-:W-:Y:S01]  /*3030*/  ISETP.NE.AND P0, PT, R2, RZ, PT ;  /* 0x000000ff0200720c */ /* 0x000fe20003f05270 */
[----:B------:R-:W-:Y:S02]  /*3040*/  IMAD.MOV.U32 R8, RZ, RZ, RZ ;  /* 0x000000ffff087224 */ /* 0x000fe400078e00ff */
[----:B------:R-:W-:Y:S02]  /*3050*/  UIADD3 UR6, UPT, UPT, UR45, 0x118, URZ ;  /* 0x000001182d067890 */ /* 0x000fe4000fffe0ff */
[----:B------:R-:W-:Y:S02]  /*3060*/  UIADD3 UR7, UPT, UPT, UR45, 0x110, URZ ;  /* 0x000001102d077890 */ /* 0x000fe4000fffe0ff */
[----:B------:R-:W-:-:S12]  /*3070*/  UPRMT UR6, URZ, 0x654, UR6 ;  /* 0x00000654ff067896 */ /* 0x000fd80008000006 */
.L_x_50:
[----:B------:R-:W-:Y:S01]  /*3080*/  SHF.L.U32 R7, R3, 0x1f, RZ ;  /* 0x0000001f03077819 */ /* 0x000fe200000006ff */
[----:B------:R-:W-:Y:S02]  /*3090*/  IMAD.U32 R9, RZ, RZ, UR7 ;  /* 0x00000007ff097e24 */ /* 0x000fe4000f8e00ff */
[----:B------:R-:W-:Y:S01]  /*30a0*/  @!P0 IMAD.MOV.U32 R5, RZ, RZ, 0x10 ;  /* 0x00000010ff058424 */ /* 0x000fe200078e00ff */
[----:B------:R-:W1:Y:S02]  /*30b0*/  SYNCS.PHASECHK.TRANS64.TRYWAIT P1, [UR45+0x118], R7 ;  /* 0x00011807ff0075a7 */ /* 0x000e64000802112d */
[----:B------:R-:W-:-:S04]  /*30c0*/  PRMT R9, R2, 0x654, R9 ;  /* 0x0000065402097816 */ /* 0x000fc80000000009 */
[----:B------:R-:W-:Y:S01]  /*30d0*/  SEL R0, R9, R0, !P0 ;  /* 0x0000000009007207 */ /* 0x000fe20004000000 */
[----:B-1----:R-:W-:Y:S06]  /*30e0*/  @!P1 BRA `(.L_x_48) ;  /* 0x0000004800a49947 */ /* 0x002fec0003800000 */
.L_x_146:
[----:B------:R-:W-:Y:S01]  /*30f0*/  UIADD3 UR4, UPT, UPT, UR45, 0x150, URZ ;  /* 0x000001502d047890 */ /* 0x000fe2000fffe0ff */
[----:B------:R2:W-:Y:S01]  /*3100*/  @!P0 SYNCS.ARRIVE.TRANS64.RED RZ, [R0+URZ], R5 ;  /* 0x0000000500ff89a7 */ /* 0x0005e200080004ff */
[----:B------:R-:W-:Y:S01]  /*3110*/  UIADD3 UR5, UPT, UPT, UR45, 0x110, URZ ;  /* 0x000001102d057890 */ /* 0x000fe2000fffe0ff */
[----:B------:R-:W-:-:S08]  /*3120*/  LOP3.LUT R3, R3, 0x1, RZ, 0x3c, !PT ;  /* 0x0000000103037812 */ /* 0x000fd000078e3cff */
[----:B------:R-:W-:Y:S06]  /*3130*/  UGETNEXTWORKID.BROADCAST [UR4], [UR5] ;  /* 0x00000000040073ca */ /* 0x000fec0008000100 */
[----:B--2---:R-:W-:-:S04]  /*3140*/  SHF.L.U32 R5, R8, 0x1f, RZ ;  /* 0x0000001f08057819 */ /* 0x004fc800000006ff */
[----:B------:R-:W2:Y:S02]  /*3150*/  SYNCS.PHASECHK.TRANS64.TRYWAIT P1, [UR45+0x110], R5 ;  /* 0x00011005ff0075a7 */ /* 0x000ea4000802112d */
[----:B--2---:R-:W-:Y:S05]  /*3160*/  @!P1 BRA `(.L_x_49) ;  /* 0x00000048009c9947 */ /* 0x004fea0003800000 */
.L_x_148:
[----:B-1----:R-:W1:Y:S01]  /*3170*/  LDS.128 R4, [UR45+0x150] ;  /* 0x0001502dff047984 */ /* 0x002e620008000c00 */
[----:B------:R-:W-:Y:S01]  /*3180*/  LOP3.LUT R8, R8, 0x1, RZ, 0x3c, !PT ;  /* 0x0000000108087812 */ /* 0x000fe200078e3cff */
[----:B------:R-:W-:Y:S01]  /*3190*/  @!PT LDS RZ, [RZ] ;  /* 0x00000000fffff984 */ /* 0x000fe20000000800 */
[----:B------:R-:W-:Y:S01]  /*31a0*/  @!PT LDS RZ, [RZ] ;  /* 0x00000000fffff984 */ /* 0x000fe20000000800 */
[----:B------:R-:W-:Y:S01]  /*31b0*/  @!PT LDS RZ, [RZ] ;  /* 0x00000000fffff984 */ /* 0x000fe20000000800 */
[----:B------:R-:W-:Y:S01]  /*31c0*/  @!PT LDS RZ, [RZ] ;  /* 0x00000000fffff984 */ /* 0x000fe20000000800 */
[----:B------:R2:W-:Y:S06]  /*31d0*/  MEMBAR.ALL.CTA ;  /* 0x0000000000007992 */ /* 0x0005ec0000008000 */
[----:B--2---:R-:W2:Y:S02]  /*31e0*/  FENCE.VIEW.ASYNC.S ;  /* 0x00000000000073c6 */ /* 0x004ea40000000000 */
[----:B--2---:R-:W-:Y:S01]  /*31f0*/  SYNCS.ARRIVE.TRANS64.RED.A1T0 RZ, [UR6], RZ ;  /* 0x000000ffffff79a7 */ /* 0x004fe20008100406 */
[----:B-1----:R-:W-:-:S13]  /*3200*/  LOP3.LUT P1, RZ, R6, 0x1, RZ, 0xc0, !PT ;  /* 0x0000000106ff7812 */ /* 0x002fda000782c0ff */
[----:B------:R-:W-:Y:S05]  /*3210*/  @P1 BRA `(.L_x_50) ;  /* 0xfffffffc00981947 */ /* 0x000fea000383ffff */
[----:B------:R-:W-:-:S04]  /*3220*/  SHF.L.U32 R0, R3, 0x1f, RZ ;  /* 0x0000001f03007819 */ /* 0x000fc800000006ff */
[----:B------:R-:W1:Y:S02]  /*3230*/  SYNCS.PHASECHK.TRANS64 P0, [UR45+0x118], R0 ;  /* 0x00011800ff0075a7 */ /* 0x000e64000800102d */
[----:B-1----:R-:W-:Y:S05]  /*3240*/  @P0 EXIT ;  /* 0x000000000000094d */ /* 0x002fea0003800000 */
[----:B------:R-:W-:-:S07]  /*3250*/  MOV R0, UR45 ;  /* 0x0000002d00007c02 */ /* 0x000fce0008000f00 */
.L_x_51:
[----:B-1----:R-:W-:-:S04]  /*3260*/  SHF.L.U32 R5, R3, 0x1f, RZ ;  /* 0x0000001f03057819 */ /* 0x002fc800000006ff */
[----:B------:R1:W2:Y:S03]  /*3270*/  SYNCS.PHASECHK.TRANS64.TRYWAIT P0, [R0+URZ+0x118], R5 ;  /* 0x00011805000075a7 */ /* 0x0002a600080011ff */
[----:B--2---:R-:W-:Y:S05]  /*3280*/  @!P0 NANOSLEEP.SYNCS 0x989680 ;  /* 0x009896800000895d */ /* 0x004fea0003900000 */
[----:B------:R-:W2:Y:S02]  /*3290*/  @!P0 SYNCS.PHASECHK.TRANS64 P0, [R0+URZ+0x118], R5 ;  /* 0x00011805000085a7 */ /* 0x000ea400080010ff */
[----:B--2---:R-:W-:Y:S05]  /*32a0*/  @P0 EXIT ;  /* 0x000000000000094d */ /* 0x004fea0003800000 */
[----:B------:R-:W-:Y:S05]  /*32b0*/  BRA `(.L_x_51) ;  /* 0xfffffffc00e87947 */ /* 0x000fea000383ffff */
.L_x_47:
[----:B------:R-:W-:-:S09]  /*32c0*/  UISETP.NE.AND UP0, UPT, UR6, URZ, UPT ;  /* 0x000000ff0600728c */ /* 0x000fd2000bf05270 */
[----:B------:R-:W-:Y:S05]  /*32d0*/  BRA.U UP0, `(.L_x_52) ;  /* 0x0000000d00747547 */ /* 0x000fea000b800000 */
[----:B------:R-:W-:Y:S01]  /*32e0*/  UMOV UR4, 0x40 ;  /* 0x0000004000047882 */ /* 0x000fe20000000000 */
[----:B------:R-:W-:Y:S01]  /*32f0*/  NOP ;  /* 0x0000000000007918 */ /* 0x000fe20000000000 */
[----:B------:R-:W-:Y:S01]  /*3300*/  ULEA UR4, UR45, UR4, 0x18 ;  /* 0x000000042d047291 */ /* 0x000fe2000f8ec0ff */
[----:B------:R-:W-:Y:S02]  /*3310*/  UMOV UR5, 0x400 ;  /* 0x0000040000057882 */ /* 0x000fe40000000000 */
[----:B------:R-:W-:-:S06]  /*3320*/  ULEA UR45, UR45, UR5, 0x18 ;  /* 0x000000052d2d7291 */ /* 0x000fcc000f8ec0ff */
[----:B------:R-:W1:Y:S02]  /*3330*/  LDS.U8 R0, [UR4+0x1c] ;  /* 0x00001c04ff007984 */ /* 0x000e640008000000 */
[----:B-1----:R-:W-:-:S13]  /*3340*/  ISETP.NE.AND P0, PT, R0, RZ, PT ;  /* 0x000000ff0000720c */ /* 0x002fda0003f05270 */
[----:B------:R-:W-:Y:S05]  /*3350*/  @P0 BRA `(.L_x_53) ;  /* 0x0000000000580947 */ /* 0x000fea0003800000 */
[----:B------:R-:W-:-:S13]  /*3360*/  ELECT P0, URZ, PT ;  /* 0x0000000000ff782f */ /* 0x000fda0003800000 */
[----:B------:R-:W-:Y:S05]  /*3370*/  @!P0 BRA `(.L_x_54) ;  /* 0x0000000000608947 */ /* 0x000fea0003800000 */
[----:B------:R-:W-:Y:S01]  /*3380*/  UMOV UR5, 0x10 ;  /* 0x0000001000057882 */ /* 0x000fe20000000000 */
[----:B------:R-:W-:Y:S01]  /*3390*/  HFMA2 R0, -RZ, RZ, 0, 5.9604644775390625e-08 ;  /* 0x00000001ff007431 */ /* 0x000fe200000001ff */
[----:B------:R-:W-:-:S03]  /*33a0*/  MOV R2, 0xffff ;  /* 0x0000ffff00027802 */ /* 0x000fc60000000f00 */
[----:B------:R-:W-:Y:S04]  /*33b0*/  DEPBAR.LE SB1, 0x36 ;  /* 0x00009d800000791a */ /* 0x000fe80000000000 */
[----:B------:R-:W1:Y:S02]  /*33c0*/  UTCATOMSWS.FIND_AND_SET.ALIGN UP0, UR5, UR5 ;  /* 0x00000005000575e3 */ /* 0x000e640008000800 */
[----:B-1----:R-:W-:Y:S01]  /*33d0*/  MOV R3, UR5 ;  /* 0x0000000500037c02 */ /* 0x002fe20008000f00 */
[----:B------:R-:W-:Y:S06]  /*33e0*/  BRA.U UP0, `(.L_x_55) ;  /* 0x0000000100187547 */ /* 0x000fec000b800000 */
.L_x_56:
[----:B------:R-:W-:Y:S05]  /*33f0*/  NANOSLEEP 0x64 ;  /* 0x000000640000795d */ /* 0x000fea0003800000 */
[----:B------:R-:W-:-:S05]  /*3400*/  UMOV UR5, 0x10 ;  /* 0x0000001000057882 */ /* 0x000fca0000000000 */
[----:B------:R-:W-:Y:S04]  /*3410*/  DEPBAR.LE SB1, 0x36 ;  /* 0x00009d800000791a */ /* 0x000fe80000000000 */
[----:B------:R-:W1:Y:S02]  /*3420*/  UTCATOMSWS.FIND_AND_SET.ALIGN UP0, UR5, UR5 ;  /* 0x00000005000575e3 */ /* 0x000e640008000800 */
[----:B-1----:R-:W-:Y:S01]  /*3430*/  MOV R3, UR5 ;  /* 0x0000000500037c02 */ /* 0x002fe20008000f00 */
[----:B------:R-:W-:Y:S05]  /*3440*/  BRA.U !UP0, `(.L_x_56) ;  /* 0xfffffffd08e87547 */ /* 0x000fea000b83ffff */
.L_x_55:
[-C--:B------:R-:W-:Y:S02]  /*3450*/  SHF.L.U32 R2, R2, R3.reuse, RZ ;  /* 0x0000000302027219 */ /* 0x080fe400000006ff */
[----:B------:R-:W-:Y:S01]  /*3460*/  SHF.L.U32 R0, R0, R3, RZ ;  /* 0x0000000300007219 */ /* 0x000fe200000006ff */
[----:B------:R-:W-:Y:S02]  /*3470*/  IMAD.SHL.U32 R3, R3, 0x20, RZ ;  /* 0x0000002003037824 */ /* 0x000fe400078e00ff */
[----:B------:R1:W-:Y:S04]  /*3480*/  ATOMS.OR RZ, [UR4+0x14], R2 ;  /* 0x00001402ffff798c */ /* 0x0003e8000b000004 */
[----:B------:R1:W-:Y:S04]  /*3490*/  ATOMS.OR RZ, [UR4+0x18], R0 ;  /* 0x00001800ffff798c */ /* 0x0003e8000b000004 */
[----:B------:R1:W-:Y:S01]  /*34a0*/  STS [UR45+0x160], R3 ;  /* 0x00016003ff007988 */ /* 0x0003e2000800082d */
[----:B------:R-:W-:Y:S05]  /*34b0*/  BRA `(.L_x_54) ;  /* 0x0000000000107947 */ /* 0x000fea0003800000 */
.L_x_53:
[----:B------:R-:W-:Y:S02]  /*34c0*/  MOV R0, 0xffffffff ;  /* 0xffffffff00007802 */ /* 0x000fe40000000f00 */
[----:B------:R-:W-:-:S03]  /*34d0*/  MOV R2, 0x3500 ;  /* 0x0000350000027802 */ /* 0x000fc60000000f00 */
[----:B------:R1:W-:Y:S04]  /*34e0*/  STS [UR45+0x160], R0 ;  /* 0x00016000ff007988 */ /* 0x0003e8000800082d */
[----:B-1-3-5:R-:W-:Y:S05]  /*34f0*/  CALL.REL.NOINC `($__internal_1_$__cuda_sm10x_tcgen05_guardrail_trap_phase_invalid_during_alloc) ;  /* 0x0000004c00347944 */ /* 0x02afea0003c00000 */
.L_x_54:
[----:B------:R-:W-:Y:S05]  /*3500*/  WARPSYNC.ALL ;  /* 0x0000000000007948 */ /* 0x000fea0003800000 */
[----:B------:R-:W2:Y:S01]  /*3510*/  S2UR UR6, SR_CgaCtaId ;  /* 0x00000000000679c3 */ /* 0x000ea20000008800 */
[----:B------:R-:W-:Y:S01]  /*3520*/  UMOV UR4, 0x400 ;  /* 0x0000040000047882 */ /* 0x000fe20000000000 */
[----:B------:R-:W-:-:S06]  /*3530*/  NOP ;  /* 0x0000000000007918 */ /* 0x000fcc0000000000 */
[----:B------:R-:W-:Y:S06]  /*3540*/  BAR.ARV 0x6, 0xa0 ;  /* 0x0182800000007b1d */ /* 0x000fec0000002000 */
[----:B------:R-:W-:Y:S01]  /*3550*/  IMAD.MOV.U32 R8, RZ, RZ, 0x1 ;  /* 0x00000001ff087424 */ /* 0x000fe200078e00ff */
[----:B------:R-:W-:Y:S01]  /*3560*/  UMOV UR14, URZ ;  /* 0x000000ff000e7c82 */ /* 0x000fe20008000000 */
[----:B------:R-:W-:Y:S01]  /*3570*/  UMOV UR13, URZ ;  /* 0x000000ff000d7c82 */ /* 0x000fe20008000000 */
[----:B------:R-:W-:Y:S01]  /*3580*/  UMOV UR24, 0x0 ;  /* 0x0000000000187882 */ /* 0x000fe20000000000 */
[----:B------:R-:W-:Y:S01]  /*3590*/  UMOV UR25, 0x4110010 ;  /* 0x0411001000197882 */ /* 0x000fe20000000000 */
[----:B------:R-:W-:Y:S01]  /*35a0*/  UMOV UR22, 0x0 ;  /* 0x0000000000167882 */ /* 0x000fe20000000000 */
[----:B------:R-:W-:Y:S01]  /*35b0*/  UMOV UR23, 0x4110010 ;  /* 0x0411001000177882 */ /* 0x000fe20000000000 */
[----:B------:R-:W-:Y:S01]  /*35c0*/  UMOV UR20, 0x0 ;  /* 0x0000000000147882 */ /* 0x000fe20000000000 */
[----:B------:R-:W-:Y:S01]  /*35d0*/  UMOV UR21, 0x4110010 ;  /* 0x0411001000157882 */ /* 0x000fe20000000000 */
[----:B------:R-:W-:Y:S01]  /*35e0*/  UMOV UR18, 0x0 ;  /* 0x0000000000127882 */ /* 0x000fe20000000000 */
[----:B--2---:R-:W-:Y:S01]  /*35f0*/  ULEA UR6, UR6, UR4, 0x18 ;  /* 0x0000000406067291 */ /* 0x004fe2000f8ec0ff */
[----:B------:R-:W2:Y:S03]  /*3600*/  LDCU.64 UR4, c[0x0][0x388] ;  /* 0x00007100ff0477ac */ /* 0x000ea60008000a00 */
[----:B------:R-:W-:-:S02]  /*3610*/  UIADD3 UR9, UPT, UPT, UR6, 0x3400, URZ ;  /* 0x0000340006097890 */ /* 0x000fc4000fffe0ff */
[----:B------:R-:W-:-:S03]  /*3620*/  UIADD3 UR16, UPT, UPT, UR6, 0x1d400, URZ ;  /* 0x0001d40006107890 */ /* 0x000fc6000fffe0ff */
[----:B------:R-:W1:Y:S01]  /*3630*/  LDS R9, [UR6+0x160] ;  /* 0x00016006ff097984 */ /* 0x000e620008000800 */
[----:B------:R-:W-:Y:S02]  /*3640*/  USHF.R.U32.HI UR9, URZ, 0x4, UR9 ;  /* 0x00000004ff097899 */ /* 0x000fe40008011609 */
[----:B------:R-:W-:Y:S02]  /*3650*/  USHF.R.U32.HI UR16, URZ, 0x4, UR16 ;  /* 0x00000004ff107899 */ /* 0x000fe40008011610 */
[----:B------:R-:W-:Y:S02]  /*3660*/  ULOP3.LUT UR9, UR9, 0x3fff, URZ, 0xc0, !UPT ;  /* 0x00003fff09097892 */ /* 0x000fe4000f8ec0ff */
[----:B------:R-:W-:Y:S02]  /*3670*/  ULOP3.LUT UR16, UR16, 0x3fff, URZ, 0xc0, !UPT ;  /* 0x00003fff10107892 */ /* 0x000fe4000f8ec0ff */
[----:B------:R-:W-:Y:S02]  /*3680*/  ULOP3.LUT UR9, UR9, 0x10000, URZ, 0xfc, !UPT ;  /* 0x0001000009097892 */ /* 0x000fe4000f8efcff */
[----:B--2---:R-:W-:Y:S01]  /*3690*/  UIADD3 UR7, UPT, UPT, UR4, 0x3f, URZ ;  /* 0x0000003f04077890 */ /* 0x004fe2000fffe0ff */
[----:B------:R-:W-:-:S03]  /*36a0*/  UMOV UR19, 0x4110010 ;  /* 0x0411001000137882 */ /* 0x000fc60000000000 */
[----:B------:R-:W-:-:S04]  /*36b0*/  USHF.R.S32.HI UR4, URZ, 0x1f, UR7 ;  /* 0x0000001fff047899 */ /* 0x000fc80008011407 */
[----:B------:R-:W-:-:S04]  /*36c0*/  ULEA.HI UR7, UR4, UR7, URZ, 0x6 ;  /* 0x0000000704077291 */ /* 0x000fc8000f8f30ff */
[----:B------:R-:W-:-:S03]  /*36d0*/  USHF.R.S32.HI UR7, URZ, 0x6, UR7 ;  /* 0x00000006ff077899 */ /* 0x000fc60008011407 */
[----:B------:R-:W2:Y:S01]  /*36e0*/  LDCU UR4, c[0x0][0x390] ;  /* 0x00007200ff0477ac */ /* 0x000ea20008000800 */
[----:B------:R-:W-:Y:S02]  /*36f0*/  UIMAD UR7, UR7, UR5, URZ ;  /* 0x00000005070772a4 */ /* 0x000fe4000f8e02ff */
[----:B------:R-:W-:-:S04]  /*3700*/  UIADD3 UR5, UPT, UPT, UR6, 0x118, URZ ;  /* 0x0000011806057890 */ /* 0x000fc8000fffe0ff */
[----:B------:R-:W-:Y:S01]  /*3710*/  UPRMT UR5, URZ, 0x654, UR5 ;  /* 0x00000654ff057896 */ /* 0x000fe20008000005 */
[C---:B-1----:R-:W-:Y:S01]  /*3720*/  VIADD R3, R9.reuse, 0x40 ;  /* 0x0000004009037836 */ /* 0x042fe20000000000 */
[----:B------:R-:W-:Y:S01]  /*3730*/  LOP3.LUT R2, R9, 0xffff, RZ, 0xc0, !PT ;  /* 0x0000ffff09027812 */ /* 0x000fe200078ec0ff */
[----:B--2---:R-:W-:-:S03]  /*3740*/  UIMAD UR4, UR7, UR4, URZ ;  /* 0x00000004070472a4 */ /* 0x004fc6000f8e02ff */
[----:B------:R-:W-:Y:S01]  /*3750*/  LOP3.LUT R3, R3, 0xffff, RZ, 0xc0, !PT ;  /* 0x0000ffff03037812 */ /* 0x000fe200078ec0ff */
[----:B------:R-:W-:-:S04]  /*3760*/  UIADD3 UR15, UPT, UPT, UR4, -0x1, URZ ;  /* 0xffffffff040f7890 */ /* 0x000fc8000fffe0ff */
[----:B------:R1:W-:Y:S01]  /*3770*/  STL.64 [R1], R2 ;  /* 0x0000000201007387 */ /* 0x0003e20000100a00 */
[----:B------:R-:W-:Y:S01]  /*3780*/  UISETP.GE.AND UP2, UPT, UR4, 0x1, UPT ;  /* 0x000000010400788c */ /* 0x000fe2000bf46270 */
[----:B-1----:R-:W-:-:S10]  /*3790*/  CS2R R2, SRZ ;  /* 0x0000000000027805 */ /* 0x002fd4000001ff00 */
.L_x_63:
[----:B-1----:R-:W-:-:S04]  /*37a0*/  SHF.L.U32 R5, R3, 0x1f, RZ ;  /* 0x0000001f03057819 */ /* 0x002fc800000006ff */
[----:B------:R-:W1:Y:S02]  /*37b0*/  SYNCS.PHASECHK.TRANS64.TRYWAIT P0, [UR6+0x110], R5 ;  /* 0x00011005ff0075a7 */ /* 0x000e640008001106 */
[----:B-12-4-:R-:W-:Y:S05]  /*37c0*/  @!P0 BRA `(.L_x_57) ;  /* 0x00000044001c8947 */ /* 0x016fea0003800000 */
.L_x_150:
[----:B-1----:R-:W1:Y:S01]  /*37d0*/  LDS.128 R4, [UR6+0x150] ;  /* 0x00015006ff047984 */ /* 0x002e620008000c00 */
[----:B------:R-:W-:Y:S01]  /*37e0*/  ULEA UR8, UR14, UR6, 0x3 ;  /* 0x000000060e087291 */ /* 0x000fe2000f8e18ff */
[----:B------:R-:W-:Y:S01]  /*37f0*/  SHF.L.U32 R0, R8, 0x1f, RZ ;  /* 0x0000001f08007819 */ /* 0x000fe200000006ff */
[----:B------:R-:W-:Y:S01]  /*3800*/  @!PT LDS RZ, [RZ] ;  /* 0x00000000fffff984 */ /* 0x000fe20000000800 */
[----:B------:R-:W-:Y:S01]  /*3810*/  @!PT LDS RZ, [RZ] ;  /* 0x00000000fffff984 */ /* 0x000fe20000000800 */
[----:B------:R-:W-:Y:S01]  /*3820*/  @!PT LDS RZ, [RZ] ;  /* 0x00000000fffff984 */ /* 0x000fe20000000800 */
[----:B------:R-:W-:Y:S01]  /*3830*/  @!PT LDS RZ, [RZ] ;  /* 0x00000000fffff984 */ /* 0x000fe20000000800 */
[----:B------:R2:W-:Y:S06]  /*3840*/  MEMBAR.ALL.CTA ;  /* 0x0000000000007992 */ /* 0x0005ec0000008000 */
[----:B--2---:R-:W2:Y:S02]  /*3850*/  FENCE.VIEW.ASYNC.S ;  /* 0x00000000000073c6 */ /* 0x004ea40000000000 */
[----:B--2---:R-:W-:Y:S01]  /*3860*/  SYNCS.ARRIVE.TRANS64.RED.A1T0 RZ, [UR5], RZ ;  /* 0x000000ffffff79a7 */ /* 0x004fe20008100405 */
[----:B------:R-:W2:Y:S01]  /*3870*/  SYNCS.PHASECHK.TRANS64.TRYWAIT P0, [UR8+0x130], R0 ;  /* 0x00013000ff0075a7 */ /* 0x000ea20008001108 */
[----:B-1----:R-:W-:Y:S01]  /*3880*/  LOP3.LUT P3, RZ, R6, 0x1, RZ, 0xc0, !PT ;  /* 0x0000000106ff7812 */ /* 0x002fe2000786c0ff */
[----:B--2---:R-:W-:-:S12]  /*3890*/  @!P0 BRA `(.L_x_58) ;  /* 0x0000004400008947 */ /* 0x004fd80003800000 */
.L_x_152:
[----:B------:R-:W-:Y:S05]  /*38a0*/  BRA.U !UP2, `(.L_x_59) ;  /* 0x000000010af07547 */ /* 0x000fea000b800000 */
[----:B-1----:R-:W-:Y:S01]  /*38b0*/  IMAD.U32 R0, RZ, RZ, UR14 ;  /* 0x0000000eff007e24 */ /* 0x002fe2000f8e00ff */
[----:B------:R-:W-:-:S04]  /*38c0*/  ULEA UR4, UR13, UR6, 0x3 ;  /* 0x000000060d047291 */ /* 0x000fc8000f8e18ff */
[----:B------:R-:W-:Y:S02]  /*38d0*/  LEA R4, R0, R1, 0x2 ;  /* 0x0000000100047211 */ /* 0x000fe400078e10ff */
[----:B------:R-:W-:-:S04]  /*38e0*/  SHF.L.U32 R0, R2, 0x1f, RZ ;  /* 0x0000001f02007819 */ /* 0x000fc800000006ff */
[----:B------:R-:W5:Y:S01]  /*38f0*/  LDL R4, [R4] ;  /* 0x0000000004047983 */ /* 0x000f620000100800 */
[----:B------:R1:W2:Y:S01]  /*3900*/  SYNCS.PHASECHK.TRANS64.TRYWAIT P2, [UR4], R0 ;  /* 0x00000000ff0075a7 */ /* 0x0002a20008041104 */
[----:B------:R-:W-:Y:S01]  /*3910*/  UPLOP3.LUT UP3, UPT, UPT, UPT, UPT, 0x40, 0x4 ;  /* 0x000000000004789c */ /* 0x000fe20003f6e870 */
[----:B------:R-:W-:Y:S01]  /*3920*/  UMOV UR12, UR15 ;  /* 0x0000000f000c7c82 */ /* 0x000fe20008000000 */
[----:B------:R-:W-:-:S09]  /*3930*/  UMOV UR11, UR13 ;  /* 0x0000000d000b7c82 */ /* 0x000fd20008000000 */
.L_x_62:
[----:B----4-:R-:W-:Y:S01]  /*3940*/  ULEA UR7, UR11, UR6, 0x3 ;  /* 0x000000060b077291 */ /* 0x010fe2000f8e18ff */
[----:B-12---:R-:W-:Y:S11]  /*3950*/  @P2 BRA `(.L_x_60) ;  /* 0x00000000000c2947 */ /* 0x006ff60003800000 */
[----:B------:R-:W-:Y:S04]  /*3960*/  SHF.L.U32 R5, R2, 0x1f, RZ ;  /* 0x0000001f02057819 */ /* 0x000fe800000006ff */
[----:B------:R-:W2:Y:S02]  /*3970*/  SYNCS.PHASECHK.TRANS64.TRYWAIT P0, [UR7], R5 ;  /* 0x00000005ff0075a7 */ /* 0x000ea40008001107 */
[----:B--2---:R-:W-:Y:S05]  /*3980*/  @!P0 BRA `(.L_x_61) ;  /* 0x0000004000dc8947 */ /* 0x004fea0003800000 */
.L_x_60:
[----:B------:R-:W-:Y:S01]  /*3990*/  UISETP.NE.AND UP0, UPT, UR12, URZ, UPT ;  /* 0x000000ff0c00728c */ /* 0x000fe2000bf05270 */
[----:B------:R-:W-:Y:S01]  /*39a0*/  PLOP3.LUT P2, PT, PT, PT, PT, 0x80, 0x8 ;  /* 0x000000000008781c */ /* 0x000fe20003f4f070 */
[----:B------:R-:W-:Y:S01]  /*39b0*/  UIADD3 UR13, UPT, UPT, UR11, 0x1, URZ ;  /* 0x000000010b0d7890 */ /* 0x000fe2000fffe0ff */
[----:B------:R-:W-:Y:S03]  /*39c0*/  ELECT P1, URZ, PT ;  /* 0x0000000000ff782f */ /* 0x000fe60003820000 */
[----:B------:R-:W-:Y:S01]  /*39d0*/  UISETP.NE.AND UP1, UPT, UR13, 0xd, UPT ;  /* 0x0000000d0d00788c */ /* 0x000fe2000bf25270 */
[----:B------:R-:W-:Y:S01]  /*39e0*/  PLOP3.LUT P0, PT, PT, PT, UP0, 0x80, 0x8 ;  /* 0x000000000008781c */ /* 0x000fe20003f0f008 */
[----:B------:R-:W-:Y:S02]  /*39f0*/  ULEA UR26, UR11, UR16, 0x9 ;  /* 0x000000100b1a7291 */ /* 0x000fe4000f8e48ff */
[----:B------:R-:W-:Y:S02]  /*3a00*/  USEL UR10, URZ, 0x1, UP1 ;  /* 0x00000001ff0a7887 */ /* 0x000fe40008800000 */
[----:B------:R-:W-:Y:S02]  /*3a10*/  USEL UR13, UR13, URZ, UP1 ;  /* 0x000000ff0d0d7287 */ /* 0x000fe40008800000 */
[----:B------:R-:W-:Y:S02]  /*3a20*/  ULEA UR28, UR11, UR9, 0x9 ;  /* 0x000000090b1c7291 */ /* 0x000fe4000f8e48ff */
[----:B------:R-:W-:Y:S01]  /*3a30*/  @UP0 ULEA UR4, UR13, UR6, 0x3 ;  /* 0x000000060d040291 */ /* 0x000fe2000f8e18ff */
[----:B------:R-:W-:Y:S01]  /*3a40*/  LOP3.LUT R2, R2, UR10, RZ, 0x3c, !PT ;  /* 0x0000000a02027c12 */ /* 0x000fe2000f8e3cff */
[----:B------:R-:W-:Y:S02]  /*3a50*/  UIADD3 UR36, UPT, UPT, UR26, 0x80, URZ ;  /* 0x000000801a247890 */ /* 0x000fe4000fffe0ff */
[----:B------:R-:W-:Y:S01]  /*3a60*/  UIADD3 UR34, UPT, UPT, UR28, 0x2, URZ ;  /* 0x000000021c227890 */ /* 0x000fe2000fffe0ff */
[----:B-1----:R-:W-:Y:S01]  /*3a70*/  @P0 SHF.L.U32 R0, R2, 0x1f, RZ ;  /* 0x0000001f02000819 */ /* 0x002fe200000006ff */
[----:B------:R-:W-:Y:S02]  /*3a80*/  UIADD3 UR32, UPT, UPT, UR26, 0x100, URZ ;  /* 0x000001001a207890 */ /* 0x000fe4000fffe0ff */
[----:B------:R-:W-:Y:S01]  /*3a90*/  UIADD3 UR30, UPT, UPT, UR28, 0x4, URZ ;  /* 0x000000041c1e7890 */ /* 0x000fe2000fffe0ff */
[----:B------:R4:W1:Y:S01]  /*3aa0*/  @P0 SYNCS.PHASECHK.TRANS64.TRYWAIT P2, [UR4], R0 ;  /* 0x00000000ff0005a7 */ /* 0x0008620008041104 */
[----:B------:R-:W-:Y:S02]  /*3ab0*/  ELECT P0, URZ, PT ;  /* 0x0000000000ff782f */ /* 0x000fe40003800000 */
[C---:B-----5:R-:W-:Y:S01]  /*3ac0*/  @P1 R2UR.BROADCAST UR4, R4.reuse ;  /* 0x00000000040412ca */ /* 0x060fe200008e0000 */
[----:B------:R-:W-:Y:S10]  /*3ad0*/  UIADD3 UR7, UPT, UPT, UR7, 0x68, URZ ;  /* 0x0000006807077890 */ /* 0x000ff4000fffe0ff */
[C---:B------:R-:W-:Y:S02]  /*3ae0*/  @P0 R2UR.BROADCAST UR10, R4.reuse ;  /* 0x00000000040a02ca */ /* 0x040fe400008e0000 */
[----:B------:R-:W-:Y:S01]  /*3af0*/  ELECT P0, URZ, PT ;  /* 0x0000000000ff782f */ /* 0x000fe20003800000 */
[----:B------:R-:W-:Y:S01]  /*3b00*/  UMOV UR27, 0x40004040 ;  /* 0x40004040001b7882 */ /* 0x000fe20000000000 */
[----:B------:R-:W-:Y:S01]  /*3b10*/  UMOV UR29, 0x40004040 ;  /* 0x40004040001d7882 */ /* 0x000fe20000000000 */
[----:B------:R-:W-:Y:S01]  /*3b20*/  UMOV UR37, 0x40004040 ;  /* 0x4000404000257882 */ /* 0x000fe20000000000 */
[----:B------:R-:W-:Y:S01]  /*3b30*/  UMOV UR35, 0x40004040 ;  /* 0x4000404000237882 */ /* 0x000fe20000000000 */
[----:B------:R-:W-:Y:S01]  /*3b40*/  UMOV UR33, 0x40004040 ;  /* 0x4000404000217882 */ /* 0x000fe20000000000 */
[----:B------:R-:W-:Y:S01]  /*3b50*/  UMOV UR31, 0x40004040 ;  /* 0x40004040001f7882 */ /* 0x000fe20000000000 */
[----:B------:R-:W-:Y:S01]  /*3b60*/  UMOV UR11, UR13 ;  /* 0x0000000d000b7c82 */ /* 0x000fe20008000000 */
[----:B------:R2:W-:Y:S01]  /*3b70*/  UTCHMMA gdesc[UR28], gdesc[UR26], tmem[UR4], tmem[UR24], idesc[UR25], UP3 ;  /* 0x00ff181a1c0075ea */ /* 0x0005e20009800004 */
[----:B------:R-:W-:Y:S02]  /*3b80*/  UPLOP3.LUT UP3, UPT, UPT, UPT, UPT, 0x80, 0x8 ;  /* 0x000000000008789c */ /* 0x000fe40003f6f070 */
[----:B------:R3:W-:Y:S01]  /*3b90*/  UTCHMMA gdesc[UR34], gdesc[UR36], tmem[UR10], tmem[UR22], idesc[UR23], UPT ;  /* 0x00ff1624220075ea */ /* 0x0007e2000b80000a */
[----:B--2---:R-:W-:Y:S01]  /*3ba0*/  UIADD3 UR26, UPT, UPT, UR26, 0x180, URZ ;  /* 0x000001801a1a7890 */ /* 0x004fe2000fffe0ff */
[C---:B------:R-:W-:Y:S02]  /*3bb0*/  @P0 R2UR.BROADCAST UR4, R4.reuse ;  /* 0x00000000040402ca */ /* 0x040fe400008e0000 */
[----:B------:R-:W-:Y:S11]  /*3bc0*/  ELECT P0, URZ, PT ;  /* 0x0000000000ff782f */ /* 0x000ff60003800000 */
[----:B------:R-:W-:Y:S02]  /*3bd0*/  @!UPT UIADD3 URZ, UPT, UPT, URZ, URZ, URZ ;  /* 0x000000fffffff290 */ /* 0x000fe4000fffe0ff */
[----:B---3--:R-:W-:Y:S01]  /*3be0*/  @P0 R2UR.BROADCAST UR10, R4 ;  /* 0x00000000040a02ca */ /* 0x008fe200008e0000 */
[----:B------:R-:W-:Y:S01]  /*3bf0*/  UIADD3 UR28, UPT, UPT, UR28, 0x6, URZ ;  /* 0x000000061c1c7890 */ /* 0x000fe2000fffe0ff */
[----:B------:R2:W-:Y:S11]  /*3c00*/  UTCHMMA gdesc[UR30], gdesc[UR32], tmem[UR4], tmem[UR20], idesc[UR21], UPT ;  /* 0x00ff14201e0075ea */ /* 0x0005f6000b800004 */
[----:B------:R4:W-:Y:S01]  /*3c10*/  UTCHMMA gdesc[UR28], gdesc[UR26], tmem[UR10], tmem[UR18], idesc[UR19], UPT ;  /* 0x00ff121a1c0075ea */ /* 0x0009e2000b80000a */
[----:B------:R4:W-:Y:S01]  /*3c20*/  UTCBAR [UR7], URZ ;  /* 0x000000ff070073e9 */ /* 0x0009e200080000ff */
[----:B--2---:R-:W-:Y:S02]  /*3c30*/  UIADD3 UR4, UPT, UPT, UR12, 0x1, URZ ;  /* 0x000000010c047890 */ /* 0x004fe4000fffe0ff */
[----:B------:R-:W-:Y:S02]  /*3c40*/  UIADD3 UR12, UPT, UPT, UR12, -0x1, URZ ;  /* 0xffffffff0c0c7890 */ /* 0x000fe4000fffe0ff */
[----:B------:R-:W-:Y:S09]  /*3c50*/  UISETP.GT.U32.AND UP0, UPT, UR4, 0x1, UPT ;  /* 0x000000010400788c */ /* 0x000ff2000bf04070 */
[----:B------:R-:W-:Y:S05]  /*3c60*/  BRA.U UP0, `(.L_x_62) ;  /* 0xfffffffd00347547 */ /* 0x000fea000b83ffff */
.L_x_59:
[----:B------:R-:W-:Y:S01]  /*3c70*/  UIADD3 UR14, UPT, UPT, UR14, 0x1, URZ ;  /* 0x000000010e0e7890 */ /* 0x000fe2000fffe0ff */
[----:B------:R-:W-:Y:S01]  /*3c80*/  LOP3.LUT R3, R3, 0x1, RZ, 0x3c, !PT ;  /* 0x0000000103037812 */ /* 0x000fe200078e3cff */
[----:B------:R-:W-:Y:S02]  /*3c90*/  UIADD3 UR8, UPT, UPT, UR8, 0x120, URZ ;  /* 0x0000012008087890 */ /* 0x000fe4000fffe0ff */
[----:B------:R-:W-:-:S04]  /*3ca0*/  UISETP.NE.AND UP0, UPT, UR14, 0x2, UPT ;  /* 0x000000020e00788c */ /* 0x000fc8000bf05270 */
[----:B------:R-:W-:Y:S02]  /*3cb0*/  USEL UR4, URZ, 0x1, UP0 ;  /* 0x00000001ff047887 */ /* 0x000fe40008000000 */
[----:B------:R-:W-:Y:S01]  /*3cc0*/  USEL UR14, UR14, URZ, UP0 ;  /* 0x000000ff0e0e7287 */ /* 0x000fe20008000000 */
[----:B------:R2:W-:Y:S03]  /*3cd0*/  UTCBAR [UR8], URZ ;  /* 0x000000ff080073e9 */ /* 0x0005e600080000ff */
[----:B------:R-:W-:Y:S01]  /*3ce0*/  LOP3.LUT R8, R8, UR4, RZ, 0x3c, !PT ;  /* 0x0000000408087c12 */ /* 0x000fe2000f8e3cff */
[----:B------:R-:W-:Y:S07]  /*3cf0*/  @P3 BRA `(.L_x_63) ;  /* 0xfffffff800a83947 */ /* 0x000fee000383ffff */
[----:B------:R-:W3:Y:S01]  /*3d00*/  S2UR UR4, SR_CgaCtaId ;  /* 0x00000000000479c3 */ /* 0x000ee20000008800 */
[----:B------:R-:W-:Y:S01]  /*3d10*/  ELECT P0, URZ, PT ;  /* 0x0000000000ff782f */ /* 0x000fe20003800000 */
[----:B-1--4-:R-:W-:Y:S01]  /*3d20*/  IMAD.MOV.U32 R0, RZ, RZ, 0x1 ;  /* 0x00000001ff007424 */ /* 0x012fe200078e00ff */
[----:B------:R-:W-:Y:S01]  /*3d30*/  UIADD3 UR6, UPT, UPT, UR6, 0x130, URZ ;  /* 0x0000013006067890 */ /* 0x000fe2000fffe0ff */
[----:B------:R-:W-:Y:S01]  /*3d40*/  SHF.L.U32 R3, R8, 0x1f, RZ ;  /* 0x0000001f08037819 */ /* 0x000fe200000006ff */
[----:B------:R-:W-:-:S03]  /*3d50*/  UMOV UR5, 0x40 ;  /* 0x0000004000057882 */ /* 0x000fc60000000000 */
[----:B------:R-:W-:Y:S01]  /*3d60*/  UVIRTCOUNT.DEALLOC.SMPOOL 0x80 ;  /* 0x000000800000784c */ /* 0x000fe20000000000 */
[----:B---3--:R-:W-:Y:S02]  /*3d70*/  ULEA UR4, UR4, UR5, 0x18 ;  /* 0x0000000504047291 */ /* 0x008fe4000f8ec0ff */
[----:B------:R-:W-:-:S07]  /*3d80*/  ULEA UR5, UR14, UR6, 0x3 ;  /* 0x000000060e057291 */ /* 0x000fce000f8e18ff */
[----:B------:R1:W-:Y:S02]  /*3d90*/  @P0 STS.U8 [UR4+0x1c], R0 ;  /* 0x00001c00ff000988 */ /* 0x0003e40008000004 */
[----:B------:R-:W3:Y:S02]  /*3da0*/  SYNCS.PHASECHK.TRANS64.TRYWAIT P0, [UR5], R3 ;  /* 0x00000003ff0075a7 */ /* 0x000ee40008001105 */
[----:B-1-3--:R-:W-:Y:S05]  /*3db0*/  @!P0 BRA `(.L_x_64) ;  /* 0x0000003c00e88947 */ /* 0x00afea0003800000 */
.L_x_155:
[----:B------:R-:W-:-:S04]  /*3dc0*/  UIADD3 UR7, UPT, UPT, UR14, 0x1, URZ ;  /* 0x000000010e077890 */ /* 0x000fc8000fffe0ff */
[----:B------:R-:W-:-:S04]  /*3dd0*/  UISETP.NE.AND UP0, UPT, UR7, 0x2, UPT ;  /* 0x000000020700788c */ /* 0x000fc8000bf05270 */
[----:B------:R-:W-:Y:S02]  /*3de0*/  USEL UR5, URZ, 0x1, UP0 ;  /* 0x00000001ff057887 */ /* 0x000fe40008000000 */
[----:B------:R-:W-:-:S04]  /*3df0*/  USEL UR7, UR7, URZ, UP0 ;  /* 0x000000ff07077287 */ /* 0x000fc80008000000 */
[----:B------:R-:W-:Y:S01]  /*3e00*/  ULEA UR7, UR7, UR6, 0x3 ;  /* 0x0000000607077291 */ /* 0x000fe2000f8e18ff */
[----:B-1----:R-:W-:-:S04]  /*3e10*/  LOP3.LUT R3, R8, UR5, RZ, 0x3c, !PT ;  /* 0x0000000508037c12 */ /* 0x002fc8000f8e3cff */
[----:B------:R-:W-:-:S04]  /*3e20*/  SHF.L.U32 R3, R3, 0x1f, RZ ;  /* 0x0000001f03037819 */ /* 0x000fc800000006ff */
[----:B------:R-:W1:Y:S02]  /*3e30*/  SYNCS.PHASECHK.TRANS64.TRYWAIT P0, [UR7], R3 ;  /* 0x00000003ff0075a7 */ /* 0x000e640008001107 */
[----:B-1----:R-:W-:Y:S05]  /*3e40*/  @!P0 BRA `(.L_x_65) ;  /* 0x0000003c00dc8947 */ /* 0x002fea0003800000 */
.L_x_157:
[----:B------:R-:W-:Y:S01]  /*3e50*/  NOP ;  /* 0x0000000000007918 */ /* 0x000fe20000000000 */
[----:B-1----:R-:W1:Y:S01]  /*3e60*/  LDS R0, [UR4+0x14] ;  /* 0x00001404ff007984 */ /* 0x002e620008000800 */
[----:B------:R-:W-:Y:S01]  /*3e70*/  LOP3.LUT R2, R9, 0xffff, RZ, 0xc0, !PT ;  /* 0x0000ffff09027812 */ /* 0x000fe200078ec0ff */
[----:B------:R-:W-:Y:S02]  /*3e80*/  IMAD.MOV.U32 R3, RZ, RZ, 0xffff ;  /* 0x0000ffffff037424 */ /* 0x000fe400078e00ff */
[----:B------:R-:W-:Y:S01]  /*3e90*/  IMAD.MOV.U32 R5, RZ, RZ, 0x1 ;  /* 0x00000001ff057424 */ /* 0x000fe200078e00ff */
[----:B------:R-:W-:-:S04]  /*3ea0*/  SHF.R.U32.HI R2, RZ, 0x5, R2 ;  /* 0x00000005ff027819 */ /* 0x000fc80000011602 */
[-C--:B------:R-:W-:Y:S02]  /*3eb0*/  SHF.L.U32 R3, R3, R2.reuse, RZ ;  /* 0x0000000203037219 */ /* 0x080fe400000006ff */
[----:B------:R-:W-:Y:S02]  /*3ec0*/  SHF.L.U32 R5, R5, R2, RZ ;  /* 0x0000000205057219 */ /* 0x000fe400000006ff */
[----:B-1----:R-:W-:-:S04]  /*3ed0*/  LOP3.LUT R0, R0, R3, RZ, 0xc0, !PT ;  /* 0x0000000300007212 */ /* 0x002fc800078ec0ff */
[----:B------:R-:W-:-:S13]  /*3ee0*/  ISETP.NE.AND P0, PT, R0, R3, PT ;  /* 0x000000030000720c */ /* 0x000fda0003f05270 */
[----:B------:R-:W-:Y:S05]  /*3ef0*/  @P0 BRA `(.L_x_66) ;  /* 0x00000000005c0947 */ /* 0x000fea0003800000 */
[----:B------:R-:W1:Y:S02]  /*3f00*/  LDS R0, [UR4+0x18] ;  /* 0x00001804ff007984 */ /* 0x000e640008000800 */
[----:B-1----:R-:W-:-:S04]  /*3f10*/  LOP3.LUT R0, R0, R5, RZ, 0xc0, !PT ;  /* 0x0000000500007212 */ /* 0x002fc800078ec0ff */
[----:B------:R-:W-:-:S13]  /*3f20*/  ISETP.NE.AND P0, PT, R0, R5, PT ;  /* 0x000000050000720c */ /* 0x000fda0003f05270 */
[----:B------:R-:W-:Y:S05]  /*3f30*/  @P0 BRA `(.L_x_67) ;  /* 0x0000000000400947 */ /* 0x000fea0003800000 */
[----:B--2---:R-:W-:Y:S01]  /*3f40*/  R2UR UR8, R3 ;  /* 0x00000000030872ca */ /* 0x004fe200000e0000 */
[----:B------:R-:W1:Y:S01]  /*3f50*/  S2R R2, SR_LANEID ;  /* 0x0000000000027919 */ /* 0x000e620000000000 */
[----:B------:R-:W-:Y:S01]  /*3f60*/  LOP3.LUT R5, RZ, R5, RZ, 0x33, !PT ;  /* 0x00000005ff057212 */ /* 0x000fe200078e33ff */
[----:B------:R-:W-:Y:S02]  /*3f70*/  VOTEU.ANY UR7, UPT, PT ;  /* 0x0000000000077886 */ /* 0x000fe400038e0100 */
[----:B------:R-:W-:Y:S01]  /*3f80*/  UFLO.U32 UR7, UR7 ;  /* 0x00000007000772bd */ /* 0x000fe200080e0000 */
[----:B------:R-:W2:Y:S07]  /*3f90*/  REDUX UR5, R5 ;  /* 0x00000000050573c4 */ /* 0x000eae0000000000 */
[----:B------:R-:W-:-:S06]  /*3fa0*/  ULOP3.LUT UR8, URZ, UR8, URZ, 0x33, !UPT ;  /* 0x00000008ff087292 */ /* 0x000fcc000f8e33ff */
[----:B------:R-:W-:-:S04]  /*3fb0*/  IMAD.U32 R0, RZ, RZ, UR8 ;  /* 0x00000008ff007e24 */ /* 0x000fc8000f8e00ff */
[----:B------:R-:W3:Y:S02]  /*3fc0*/  REDUX UR6, R0 ;  /* 0x00000000000673c4 */ /* 0x000ee40000000000 */
[----:B------:R4:W-:Y:S01]  /*3fd0*/  UTCATOMSWS.AND URZ, UR8 ;  /* 0x0000000800ff79e3 */ /* 0x0009e20008000000 */
[----:B-1----:R-:W-:Y:S01]  /*3fe0*/  ISETP.EQ.U32.AND P0, PT, R2, UR7, PT ;  /* 0x0000000702007c0c */ /* 0x002fe2000bf02070 */
[----:B--2---:R-:W-:Y:S02]  /*3ff0*/  IMAD.U32 R2, RZ, RZ, UR5 ;  /* 0x00000005ff027e24 */ /* 0x004fe4000f8e00ff */
[----:B---3--:R-:W-:-:S10]  /*4000*/  IMAD.U32 R3, RZ, RZ, UR6 ;  /* 0x00000006ff037e24 */ /* 0x008fd4000f8e00ff */
[----:B------:R4:W-:Y:S04]  /*4010*/  @P0 ATOMS.AND RZ, [UR4+0x14], R3 ;  /* 0x00001403ffff098c */ /* 0x0009e8000a800004 */
[----:B------:R4:W-:Y:S01]  /*4020*/  @P0 ATOMS.AND RZ, [UR4+0x18], R2 ;  /* 0x00001802ffff098c */ /* 0x0009e2000a800004 */
[----:B------:R-:W-:Y:S05]  /*4030*/  BRA `(.L_x_68) ;  /* 0x0000000000147947 */ /* 0x000fea0003800000 */
.L_x_67:
[----:B------:R-:W-:Y:S02]  /*4040*/  MOV R2, 0x4060 ;  /* 0x0000406000027802 */ /* 0x000fe40000000f00 */
[----:B--2--5:R-:W-:Y:S05]  /*4050*/  CALL.REL.NOINC `($__internal_0_$__cuda_sm10x_tcgen05_guardrail_trap_col_being_dealloced_not_returned_by_alloc) ;  /* 0x0000004000507944 */ /* 0x024fea0003c00000 */
[----:B------:R-:W-:Y:S05]  /*4060*/  BRA `(.L_x_68) ;  /* 0x0000000000087947 */ /* 0x000fea0003800000 */
.L_x_66:
[----:B------:R-:W-:Y:S02]  /*4070*/  MOV R2, 0x4090 ;  /* 0x0000409000027802 */ /* 0x000fe40000000f00 */
[----:B--2--5:R-:W-:Y:S05]  /*4080*/  CALL.REL.NOINC `($__internal_2_$__cuda_sm10x_tcgen05_guardrail_trap_unallocated_columns_being_dealloced) ;  /* 0x00000040005c7944 */ /* 0x024fea0003c00000 */
.L_x_68:
[----:B------:R-:W-:Y:S01]  /*4090*/  NOP ;  /* 0x0000000000007918 */ /* 0x000fe20000000000 */
[----:B----4-:R-:W-:Y:S05]  /*40a0*/  EXIT ;  /* 0x000000000000794d */ /* 0x010fea0003800000 */
.L_x_52:
[----:B------:R-:W-:-:S09]  /*40b0*/  UISETP.NE.OR UP1, UPT, UR6, 0x3, !UP1 ;  /* 0x000000030600788c */ /* 0x000fd2000cf25670 */
[----:B------:R-:W-:Y:S05]  /*40c0*/  BRA.U UP1, `(.L_x_69) ;  /* 0x0000000d01e87547 */ /* 0x000fea000b800000 */
[----:B------:R-:W1:Y:S01]  /*40d0*/  LDC.64 R8, c[0x0][0x888] ;  /* 0x00022200ff087b82 */ /* 0x000e620000000a00 */
[----:B------:R-:W-:Y:S01]  /*40e0*/  UMOV UR7, 0x400 ;  /* 0x0000040000077882 */ /* 0x000fe20000000000 */
[----:B------:R-:W-:Y:S01]  /*40f0*/  IMAD.MOV.U32 R40, RZ, RZ, 0x1 ;  /* 0x00000001ff287424 */ /* 0x000fe200078e00ff */
[----:B------:R-:W-:Y:S01]  /*4100*/  ULEA UR7, UR45, UR7, 0x18 ;  /* 0x000000072d077291 */ /* 0x000fe2000f8ec0ff */
[----:B------:R-:W-:Y:S01]  /*4110*/  IMAD.MOV.U32 R36, RZ, RZ, RZ ;  /* 0x000000ffff247224 */ /* 0x000fe200078e00ff */
[----:B------:R-:W-:Y:S02]  /*4120*/  UPLOP3.LUT UP0, UPT, UPT, UPT, UPT, 0x40, 0x4 ;  /* 0x000000000004789c */ /* 0x000fe40003f0e870 */
[----:B------:R-:W-:Y:S01]  /*4130*/  UIADD3 UR6, UPT, UPT, UR7, 0x118, URZ ;  /* 0x0000011807067890 */ /* 0x000fe2000fffe0ff */
[----:B-----5:R-:W2:Y:S01]  /*4140*/  LDC.64 R32, c[0x0][0x988] ;  /* 0x00026200ff207b82 */ /* 0x020ea20000000a00 */
[----:B------:R-:W-:Y:S02]  /*4150*/  UMOV UR18, URZ ;  /* 0x000000ff00127c82 */ /* 0x000fe40008000000 */
[----:B------:R-:W-:-:S05]  /*4160*/  UPRMT UR6, URZ, 0x654, UR6 ;  /* 0x00000654ff067896 */ /* 0x000fca0008000006 */
[----:B------:R-:W4:Y:S08]  /*4170*/  LDC.64 R24, c[0x0][0x980] ;  /* 0x00026000ff187b82 */ /* 0x000f300000000a00 */
[----:B------:R-:W3:Y:S01]  /*4180*/  LDC R0, c[0x0][0xb30] ;  /* 0x0002cc00ff007b82 */ /* 0x000ee20000000800 */
[----:B-1----:R-:W-:-:S04]  /*4190*/  ISETP.NE.U32.AND P0, PT, R8, RZ, PT ;  /* 0x000000ff0800720c */ /* 0x002fc80003f05070 */
[----:B------:R-:W-:-:S03]  /*41a0*/  ISETP.NE.AND.EX P0, PT, R9, RZ, PT, P0 ;  /* 0x000000ff0900720c */ /* 0x000fc60003f05300 */
[----:B------:R-:W1:Y:S01]  /*41b0*/  LDC R37, c[0x0][0x370] ;  /* 0x0000dc00ff257b82 */ /* 0x000e620000000800 */
[C---:B--2---:R-:W-:Y:S02]  /*41c0*/  ISETP.NE.AND P2, PT, R33.reuse, 0x1, PT ;  /* 0x000000012100780c */ /* 0x044fe40003f45270 */
[----:B------:R-:W-:Y:S01]  /*41d0*/  R2UR UR4, R33 ;  /* 0x00000000210472ca */ /* 0x000fe200000e0000 */
[----:B------:R-:W-:-:S04]  /*41e0*/  IMAD.MOV.U32 R33, RZ, RZ, 0x1000 ;  /* 0x00001000ff217424 */ /* 0x000fc800078e00ff */
[----:B------:R-:W2:Y:S01]  /*41f0*/  LDC R2, c[0x0][0xb0c] ;  /* 0x0002c300ff027b82 */ /* 0x000ea20000000800 */
[----:B----4-:R-:W-:Y:S01]  /*4200*/  R2UR UR5, R24 ;  /* 0x00000000180572ca */ /* 0x010fe200000e0000 */
[----:B------:R-:W-:-:S04]  /*4210*/  VOTEU.ANY UP3, P0 ;  /* 0x0000000000ff7886 */ /* 0x000fc80000060100 */
[----:B------:R-:W-:Y:S02]  /*4220*/  VOTEU.ANY UP2, P2 ;  /* 0x0000000000ff7886 */ /* 0x000fe40001040100 */
[----:B------:R-:W4:Y:S01]  /*4230*/  LDC R27, c[0x0][0xb20] ;  /* 0x0002c800ff1b7b82 */ /* 0x000f220000000800 */
[----:B---3--:R-:W-:-:S07]  /*4240*/  ISETP.NE.AND P1, PT, R0, 0x1, PT ;  /* 0x000000010000780c */ /* 0x008fce0003f25270 */
[----:B------:R-:W3:Y:S08]  /*4250*/  LDC.64 R38, c[0x0][0x348] ;  /* 0x0000d200ff267b82 */ /* 0x000ef00000000a00 */
[----:B------:R-:W1:Y:S08]  /*4260*/  LDC.64 R20, c[0x0][0xb10] ;  /* 0x0002c400ff147b82 */ /* 0x000e700000000a00 */
[----:B------:R-:W1:Y:S08]  /*4270*/  LDC.64 R6, c[0x0][0xb18] ;  /* 0x0002c600ff067b82 */ /* 0x000e700000000a00 */
[----:B------:R-:W1:Y:S08]  /*4280*/  LDC.64 R4, c[0x0][0xb28] ;  /* 0x0002ca00ff047b82 */ /* 0x000e700000000a00 */
[----:B------:R-:W1:Y:S08]  /*4290*/  LDC.64 R16, c[0x0][0x890] ;  /* 0x00022400ff107b82 */ /* 0x000e700000000a00 */
[----:B------:R-:W1:Y:S08]  /*42a0*/  LDC.64 R22, c[0x0][0x990] ;  /* 0x00026400ff167b82 */ /* 0x000e700000000a00 */
[----:B--234-:R-:W1:Y:S02]  /*42b0*/  LDC R34, c[0x0][0x374] ;  /* 0x0000dd00ff227b82 */ /* 0x01ce640000000800 */
.L_x_78:
[----:B------:R-:W-:Y:S04]  /*42c0*/  SHF.L.U32 R3, R36, 0x1f, RZ ;  /* 0x0000001f24037819 */ /* 0x000fe800000006ff */
[----:B--2---:R-:W2:Y:S02]  /*42d0*/  SYNCS.PHASECHK.TRANS64.TRYWAIT P0, [UR7+0x110], R3 ;  /* 0x00011003ff0075a7 */ /* 0x004ea40008001107 */
[----:B--2---:R-:W-:Y:S05]  /*42e0*/  @!P0 BRA `(.L_x_70) ;  /* 0x0000003800cc8947 */ /* 0x004fea0003800000 */
.L_x_159:
[----:B------:R-:W3:Y:S01]  /*42f0*/  LDS.128 R28, [UR7+0x150] ;  /* 0x00015007ff1c7984 */ /* 0x000ee20008000c00 */
[----:B------:R-:W-:Y:S01]  /*4300*/  ISETP.GE.AND P0, PT, R26, 0x1, PT ;  /* 0x000000011a00780c */ /* 0x000fe20003f06270 */
[----:B------:R-:W-:Y:S01]  /*4310*/  @!PT LDS RZ, [RZ] ;  /* 0x00000000fffff984 */ /* 0x000fe20000000800 */
[----:B------:R-:W-:Y:S01]  /*4320*/  @!PT LDS RZ, [RZ] ;  /* 0x00000000fffff984 */ /* 0x000fe20000000800 */
[----:B------:R-:W-:Y:S01]  /*4330*/  @!PT LDS RZ, [RZ] ;  /* 0x00000000fffff984 */ /* 0x000fe20000000800 */
[----:B------:R-:W-:Y:S01]  /*4340*/  @!PT LDS RZ, [RZ] ;  /* 0x00000000fffff984 */ /* 0x000fe20000000800 */
[----:B------:R4:W-:Y:S06]  /*4350*/  MEMBAR.ALL.CTA ;  /* 0x0000000000007992 */ /* 0x0009ec0000008000 */
[----:B----4-:R-:W4:Y:S02]  /*4360*/  FENCE.VIEW.ASYNC.S ;  /* 0x00000000000073c6 */ /* 0x010f240000000000 */
[----:B----4-:R-:W-:Y:S01]  /*4370*/  SYNCS.ARRIVE.TRANS64.RED.A1T0 RZ, [UR6], RZ ;  /* 0x000000ffffff79a7 */ /* 0x010fe20008100406 */
[----:B---3--:R-:W-:Y:S11]  /*4380*/  LOP3.LUT P3, RZ, R30, 0x1, RZ, 0xc0, !PT ;  /* 0x000000011eff7812 */ /* 0x008ff6000786c0ff */
[----:B------:R-:W-:Y:S02]  /*4390*/  @!UPT UIADD3 URZ, UPT, UPT, URZ, URZ, URZ ;  /* 0x000000fffffff290 */ /* 0x000fe4000fffe0ff */
[----:B------:R-:W-:Y:S02]  /*43a0*/  @P3 MOV R13, R28 ;  /* 0x0000001c000d3202 */ /* 0x000fe40000000f00 */
[----:B------:R-:W-:Y:S01]  /*43b0*/  @P3 LOP3.LUT R8, R29, 0xffff, RZ, 0xc0, !PT ;  /* 0x0000ffff1d083812 */ /* 0x000fe200078ec0ff */
[----:B------:R-:W-:Y:S06]  /*43c0*/  @!P0 BRA `(.L_x_71) ;  /* 0x0000000000a48947 */ /* 0x000fec0003800000 */
[----:B-1----:R-:W-:Y:S01]  /*43d0*/  IMAD.HI.U32 R44, R34, R7, RZ ;  /* 0x00000007222c7227 */ /* 0x002fe200078e00ff */
[----:B------:R-:W-:Y:S02]  /*43e0*/  ISETP.NE.AND P0, PT, R6, 0x1, PT ;  /* 0x000000010600780c */ /* 0x000fe40003f05270 */
[----:B------:R-:W-:Y:S01]  /*43f0*/  ISETP.NE.AND P2, PT, R26, 0x1, PT ;  /* 0x000000011a00780c */ /* 0x000fe20003f45270 */
[-C--:B------:R-:W-:Y:S01]  /*4400*/  IMAD.HI.U32 R42, R37, R20.reuse, RZ ;  /* 0x00000014252a7227 */ /* 0x080fe200078e00ff */
[----:B------:R-:W-:Y:S02]  /*4410*/  SHF.R.U32.HI R41, RZ, R27, R44 ;  /* 0x0000001bff297219 */ /* 0x000fe4000001162c */
[----:B------:R-:W-:Y:S01]  /*4420*/  ISETP.NE.AND P4, PT, R2, 0x1, PT ;  /* 0x000000010200780c */ /* 0x000fe20003f85270 */
[----:B------:R-:W-:Y:S01]  /*4430*/  IMAD.HI.U32 R48, R8, R7, RZ ;  /* 0x0000000708307227 */ /* 0x000fe200078e00ff */
[----:B------:R-:W-:Y:S02]  /*4440*/  SHF.R.U32.HI R42, RZ, R21, R42 ;  /* 0x00000015ff2a7219 */ /* 0x000fe4000001162a */
[----:B--2---:R-:W-:Y:S01]  /*4450*/  SEL R3, R34, R41, !P0 ;  /* 0x0000002922037207 */ /* 0x004fe20004000000 */
[----:B------:R-:W-:Y:S01]  /*4460*/  IMAD.HI.U32 R44, R13, R20, RZ ;  /* 0x000000140d2c7227 */ /* 0x000fe200078e00ff */
[----:B------:R-:W-:Y:S02]  /*4470*/  SEL R11, R37, R42, !P4 ;  /* 0x0000002a250b7207 */ /* 0x000fe40006000000 */
[----:B------:R-:W-:Y:S01]  /*4480*/  SHF.R.U32.HI R41, RZ, R27, R48 ;  /* 0x0000001bff297219 */ /* 0x000fe20000011630 */
[-C--:B------:R-:W-:Y:S01]  /*4490*/  IMAD.HI.U32 R46, R3, R4.reuse, RZ ;  /* 0x00000004032e7227 */ /* 0x080fe200078e00ff */
[----:B------:R-:W-:Y:S02]  /*44a0*/  SHF.R.U32.HI R44, RZ, R21, R44 ;  /* 0x00000015ff2c7219 */ /* 0x000fe4000001162c */
[----:B------:R-:W-:Y:S01]  /*44b0*/  SEL R9, R8, R41, !P0 ;  /* 0x0000002908097207 */ /* 0x000fe20004000000 */
[-C--:B------:R-:W-:Y:S01]  /*44c0*/  IMAD.HI.U32 R42, R11, R4.reuse, RZ ;  /* 0x000000040b2a7227 */ /* 0x080fe200078e00ff */
[-C--:B------:R-:W-:Y:S03]  /*44d0*/  @P2 SHF.R.U32.HI R3, RZ, R5.reuse, R46 ;  /* 0x00000005ff032219 */ /* 0x080fe6000001162e */
[----:B------:R-:W-:Y:S01]  /*44e0*/  IMAD.HI.U32 R14, R9, R4, RZ ;  /* 0x00000004090e7227 */ /* 0x000fe200078e00ff */
[----:B------:R-:W-:Y:S03]  /*44f0*/  @P2 SHF.R.U32.HI R11, RZ, R5, R42 ;  /* 0x00000005ff0b2219 */ /* 0x000fe6000001162a */
[C---:B------:R-:W-:Y:S01]  /*4500*/  IMAD R10, R26.reuse, R3, RZ ;  /* 0x000000031a0a7224 */ /* 0x040fe200078e02ff */
[----:B------:R-:W-:Y:S01]  /*4510*/  SEL R3, R13, R44, !P4 ;  /* 0x0000002c0d037207 */ /* 0x000fe20006000000 */
[C---:B------:R-:W-:Y:S01]  /*4520*/  IMAD R12, R26.reuse, R11, RZ ;  /* 0x0000000b1a0c7224 */ /* 0x040fe200078e02ff */
[-C--:B------:R-:W-:Y:S02]  /*4530*/  SHF.R.U32.HI R14, RZ, R5.reuse, R14 ;  /* 0x00000005ff0e7219 */ /* 0x080fe4000001160e */
[C---:B------:R-:W-:Y:S02]  /*4540*/  ISETP.GE.AND P0, PT, R9.reuse, R10, PT ;  /* 0x0000000a0900720c */ /* 0x040fe40003f06270 */
[----:B------:R-:W-:Y:S02]  /*4550*/  SEL R15, R9, R14, !P2 ;  /* 0x0000000e090f7207 */ /* 0x000fe40005000000 */
[C---:B------:R-:W-:Y:S03]  /*4560*/  ISETP.GE.OR P0, PT, R3.reuse, R12, P0 ;  /* 0x0000000c0300720c */ /* 0x040fe60000706670 */
[----:B------:R-:W-:Y:S04]  /*4570*/  IMAD.MOV R14, RZ, RZ, -R15 ;  /* 0x000000ffff0e7224 */ /* 0x000fe800078e0a0f */
[----:B------:R-:W-:Y:S06]  /*4580*/  IMAD R14, R26, R14, R9 ;  /* 0x0000000e1a0e7224 */ /* 0x000fec00078e0209 */
[C---:B------:R-:W-:Y:S05]  /*4590*/  @!P0 IMAD.HI.U32 R10, R3.reuse, R4, RZ ;  /* 0x00000004030a8227 */ /* 0x040fea00078e00ff */
[----:B------:R-:W-:Y:S04]  /*45a0*/  @!P0 SHF.R.U32.HI R10, RZ, R5, R10 ;  /* 0x00000005ff0a8219 */ /* 0x000fe8000001160a */
[----:B------:R-:W-:Y:S01]  /*45b0*/  @!P0 SEL R0, R3, R10, !P2 ;  /* 0x0000000a03008207 */ /* 0x000fe20005000000 */
[----:B------:R-:W-:Y:S03]  /*45c0*/  IMAD.MOV R10, RZ, RZ, -R3 ;  /* 0x000000ffff0a7224 */ /* 0x000fe600078e0a03 */
[----:B------:R-:W-:Y:S01]  /*45d0*/  @!P0 IADD3 R15, PT, PT, R15, -R0, RZ ;  /* 0x800000000f0f8210 */ /* 0x000fe20007ffe0ff */
[----:B------:R-:W-:Y:S01]  /*45e0*/  @!P0 IMAD R0, R11, R14, R0 ;  /* 0x0000000e0b008224 */ /* 0x000fe200078e0200 */
[----:B------:R-:W-:Y:S01]  /*45f0*/  IADD3 R11, PT, PT, -R9, RZ, RZ ;  /* 0x000000ff090b7210 */ /* 0x000fe20007ffe1ff */
[----:B------:R-:W-:Y:S02]  /*4600*/  IMAD R13, R2, R10, R13 ;  /* 0x0000000a020d7224 */ /* 0x000fe400078e020d */
[----:B------:R-:W-:Y:S02]  /*4610*/  @!P0 IMAD R9, R15, R26, R3 ;  /* 0x0000001a0f098224 */ /* 0x000fe400078e0203 */
[----:B------:R-:W-:Y:S02]  /*4620*/  @!P0 IMAD.MOV.U32 R3, RZ, RZ, R0 ;  /* 0x000000ffff038224 */ /* 0x000fe400078e0000 */
[----:B------:R-:W-:Y:S02]  /*4630*/  IMAD R8, R6, R11, R8 ;  /* 0x0000000b06087224 */ /* 0x000fe400078e0208 */
[----:B------:R-:W-:Y:S02]  /*4640*/  IMAD R13, R3, R2, R13 ;  /* 0x00000002030d7224 */ /* 0x000fe400078e020d */
[----:B------:R-:W-:Y:S02]  /*4650*/  IMAD R8, R9, R6, R8 ;  /* 0x0000000609087224 */ /* 0x000fe400078e0208 */
.L_x_71:
[----:B------:R-:W-:Y:S05]  /*4660*/  BRA.U UP0, `(.L_x_72) ;  /* 0x0000000100107547 */ /* 0x000fea000b800000 */
[----:B--2---:R-:W-:Y:S04]  /*4670*/  MOV R0, UR15 ;  /* 0x0000000f00007c02 */ /* 0x004fe80008000f00 */
[----:B------:R-:W-:Y:S04]  /*4680*/  SHF.L.U32 R3, R0, 0x1f, RZ ;  /* 0x0000001f00037819 */ /* 0x000fe800000006ff */
[----:B------:R-:W2:Y:S02]  /*4690*/  SYNCS.PHASECHK.TRANS64.TRYWAIT P0, [UR7+0x108], R3 ;  /* 0x00010803ff0075a7 */ /* 0x000ea40008001107 */
[----:B--2---:R-:W-:Y:S05]  /*46a0*/  @!P0 BRA `(.L_x_73) ;  /* 0x0000003400f48947 */ /* 0x004fea0003800000 */
.L_x_72:
[----:B-1----:R-:W-:Y:S02]  /*46b0*/  ISETP.NE.U32.AND P2, PT, R16, RZ, PT ;  /* 0x000000ff1000720c */ /* 0x002fe40003f45070 */
[----:B------:R-:W-:Y:S02]  /*46c0*/  R2UR UR10, R18 ;  /* 0x00000000120a72ca */ /* 0x000fe400000e0000 */
[C---:B------:R-:W-:Y:S02]  /*46d0*/  ISETP.NE.AND.EX P2, PT, R17.reuse, RZ, PT, P2 ;  /* 0x000000ff1100720c */ /* 0x040fe40003f45320 */
[----:B------:R-:W-:Y:S04]  /*46e0*/  ISETP.NE.U32.AND P0, PT, R16, RZ, PT ;  /* 0x000000ff1000720c */ /* 0x000fe80003f05070 */
[----:B------:R-:W-:Y:S05]  /*46f0*/  ISETP.NE.AND.EX P0, PT, R17, RZ, PT, P0 ;  /* 0x000000ff1100720c */ /* 0x000fea0003f05300 */
[----:B------:R-:W-:Y:S02]  /*4700*/  USHF.L.U32 UR10, UR10, 0x6, URZ ;  /* 0x000000060a0a7899 */ /* 0x000fe400080006ff */
[----:B------:R-:W-:Y:S10]  /*4710*/  @!P2 BRA `(.L_x_74) ;  /* 0x00000000002ca947 */ /* 0x000ff40003800000 */
[----:B------:R-:W-:Y:S01]  /*4720*/  UPLOP3.LUT UP4, UPT, UPT, UPT, UP3, 0x80, 0x8 ;  /* 0x000000000008789c */ /* 0x000fe20003f8f030 */
[----:B------:R-:W-:Y:S05]  /*4730*/  HFMA2 R63, -RZ, RZ, 0, 5.9604644775390625e-08 ;  /* 0x00000001ff3f7431 */ /* 0x000fea00000001ff */
[----:B------:R-:W-:Y:S11]  /*4740*/  PLOP3.LUT P2, PT, PT, PT, UP4, 0x80, 0x8 ;  /* 0x000000000008781c */ /* 0x000ff60003f4f048 */
[----:B------:R-:W-:Y:S02]  /*4750*/  @!UPT UIADD3 URZ, UPT, UPT, URZ, URZ, URZ ;  /* 0x000000fffffff290 */ /* 0x000fe4000fffe0ff */
[----:B------:R-:W1:Y:S01]  /*4760*/  @P2 LDC.64 R10, c[0x0][0x888] ;  /* 0x00022200ff0a2b82 */ /* 0x000e620000000a00 */
[----:B--2---:R-:W-:Y:S04]  /*4770*/  @P2 IMAD R0, R19, R16, RZ ;  /* 0x0000001013002224 */ /* 0x004fe800078e02ff */
[----:B-1----:R-:W-:Y:S01]  /*4780*/  @P2 IMAD.WIDE R10, R0, 0x4, R10 ;  /* 0x00000004000a2825 */ /* 0x002fe200078e020a */
[----:B------:R-:W-:Y:S04]  /*4790*/  MOV R0, 0x1 ;  /* 0x0000000100007802 */ /* 0x000fe80000000f00 */
[----:B------:R1:W5:Y:S01]  /*47a0*/  @P2 LDG.E R35, desc[UR50][R10.64] ;  /* 0x000000320a232981 */ /* 0x000362000c1e1900 */
[----:B------:R-:W-:Y:S01]  /*47b0*/  @!P2 PRMT R63, R0, 0x7610, R63 ;  /* 0x00007610003fa816 */ /* 0x000fe2000000003f */
[----:B-1----:R-:W3:Y:S06]  /*47c0*/  @!P2 LDC R35, c[0x0][0x880] ;  /* 0x00022000ff23ab82 */ /* 0x002eec0000000800 */
.L_x_74:
[----:B---3-5:R-:W-:Y:S01]  /*47d0*/  @!P0 FSETP.EQ.AND P4, PT, R35, RZ, PT ;  /* 0x000000ff2300820b */ /* 0x028fe20003f82000 */
[----:B------:R-:W-:Y:S01]  /*47e0*/  @!UPT UIADD3 URZ, UPT, UPT, URZ, URZ, URZ ;  /* 0x000000fffffff290 */ /* 0x000fe2000fffe0ff */
[----:B------:R-:W-:Y:S11]  /*47f0*/  @!P0 BRA `(.L_x_75) ;  /* 0x0000000000148947 */ /* 0x000ff60003800000 */
[----:B------:R-:W-:Y:S02]  /*4800*/  LOP3.LUT P0, RZ, R63, 0xff, RZ, 0xc0, !PT ;  /* 0x000000ff3fff7812 */ /* 0x000fe4000780c0ff */
[----:B------:R-:W-:Y:S04]  /*4810*/  PLOP3.LUT P4, PT, PT, PT, UP4, 0x80, 0x8 ;  /* 0x000000000008781c */ /* 0x000fe80003f8f048 */
[----:B------:R-:W-:Y:S07]  /*4820*/  PLOP3.LUT P4, PT, P4, PT, PT, 0x8, 0x80 ;  /* 0x000000000080781c */ /* 0x000fee000278e170 */
[----:B------:R-:W-:Y:S11]  /*4830*/  @P0 FSETP.EQ.AND P4, PT, R35, RZ, PT ;  /* 0x000000ff2300020b */ /* 0x000ff60003f82000 */
[----:B------:R-:W-:Y:S02]  /*4840*/  @!UPT UIADD3 URZ, UPT, UPT, URZ, URZ, URZ ;  /* 0x000000fffffff290 */ /* 0x000fe4000fffe0ff */
.L_x_75:
[----:B--2---:R-:W-:Y:S01]  /*4850*/  SHF.L.U32 R0, R40, 0x1f, RZ ;  /* 0x0000001f28007819 */ /* 0x004fe200000006ff */
[----:B------:R-:W-:Y:S01]  /*4860*/  ULEA UR17, UR18, UR7, 0x3 ;  /* 0x0000000712117291 */ /* 0x000fe2000f8e18ff */
[----:B------:R-:W-:Y:S01]  /*4870*/  ISETP.NE.AND P0, PT, R24, 0x1, PT ;  /* 0x000000011800780c */ /* 0x000fe20003f05270 */
[----:B------:R-:W-:Y:S04]  /*4880*/  IMAD.SHL.U32 R10, R45, 0x40, RZ ;  /* 0x000000402d0a7824 */ /* 0x000fe800078e00ff */
[C---:B------:R-:W-:Y:S01]  /*4890*/  IMAD.HI.U32 R11, R10.reuse, R25, RZ ;  /* 0x000000190a0b7227 */ /* 0x040fe200078e00ff */
[C---:B------:R-:W-:Y:S02]  /*48a0*/  R2UR UR11, R10.reuse ;  /* 0x000000000a0b72ca */ /* 0x040fe400000e0000 */
[----:B------:R-:W1:Y:S02]  /*48b0*/  SYNCS.PHASECHK.TRANS64.TRYWAIT P2, [UR17+0xe8], R0 ;  /* 0x0000e800ff0075a7 */ /* 0x000e640008041111 */
[----:B------:R-:W-:Y:S04]  /*48c0*/  SHF.R.U32.HI R11, RZ, R32, R11 ;  /* 0x00000020ff0b7219 */ /* 0x000fe8000001160b */
[----:B------:R-:W-:Y:S02]  /*48d0*/  SEL R11, R10, R11, !P0 ;  /* 0x0000000b0a0b7207 */ /* 0x000fe40004000000 */
[----:B------:R-:W-:Y:S02]  /*48e0*/  ELECT P0, URZ, PT ;  /* 0x0000000000ff782f */ /* 0x000fe40003800000 */
[C---:B------:R-:W-:Y:S01]  /*48f0*/  R2UR UR8, R11.reuse ;  /* 0x000000000b0872ca */ /* 0x040fe200000e0000 */
[C---:B------:R-:W-:Y:S01]  /*4900*/  IMAD.HI.U32 R12, R11.reuse, R22, RZ ;  /* 0x000000160b0c7227 */ /* 0x040fe200078e00ff */
[----:B------:R-:W-:Y:S02]  /*4910*/  PLOP3.LUT P4, PT, P4, P0, PT, 0xf2, 0x2f ;  /* 0x00000000002f781c */ /* 0x000fe40002781e72 */
[----:B------:R-:W-:Y:S01]  /*4920*/  R2UR UR12, R11 ;  /* 0x000000000b0c72ca */ /* 0x000fe200000e0000 */
[----:B------:R-:W-:Y:S01]  /*4930*/  IMAD.MOV R9, RZ, RZ, -R11 ;  /* 0x000000ffff097224 */ /* 0x000fe200078e0a0b */
[----:B------:R-:W-:Y:S04]  /*4940*/  SHF.R.U32.HI R3, RZ, R23, R12 ;  /* 0x00000017ff037219 */ /* 0x000fe8000001160c */
[----:B------:R-:W-:Y:S02]  /*4950*/  R2UR UR13, R3 ;  /* 0x00000000030d72ca */ /* 0x000fe400000e0000 */
[----:B------:R-:W-:Y:S03]  /*4960*/  R2UR UR9, R9 ;  /* 0x00000000090972ca */ /* 0x000fe600000e0000 */
[----:B------:R-:W-:Y:S05]  /*4970*/  @!P4 IADD3 R18, P0, PT, R38, 0x580, RZ ;  /* 0x000005802612c810 */ /* 0x000fea0007f1e0ff */
[----:B------:R-:W-:Y:S03]  /*4980*/  @!P4 IMAD.X R12, RZ, RZ, R39, P0 ;  /* 0x000000ffff0cc224 */ /* 0x000fe600000e0627 */
[----:B------:R-:W-:Y:S02]  /*4990*/  USEL UR13, UR8, UR13, !UP2 ;  /* 0x0000000d080d7287 */ /* 0x000fe4000d000000 */
[----:B------:R-:W-:Y:S04]  /*49a0*/  UIMAD UR11, UR5, UR9, UR11 ;  /* 0x00000009050b72a4 */ /* 0x000fe8000f8e020b */
[----:B------:R-:W-:Y:S05]  /*49b0*/  IMAD R3, RZ, RZ, -UR13 ;  /* 0x8000000dff037e24 */ /* 0x000fea000f8e02ff */
[----:B------:R-:W-:Y:S11]  /*49c0*/  R2UR UR8, R3 ;  /* 0x00000000030872ca */ /* 0x000ff600000e0000 */
[----:B------:R-:W-:Y:S02]  /*49d0*/  @!UPT UIADD3 URZ, UPT, UPT, URZ, URZ, URZ ;  /* 0x000000fffffff290 */ /* 0x000fe4000fffe0ff */
[----:B------:R-:W-:Y:S01]  /*49e0*/  UIMAD UR12, UR4, UR8, UR12 ;  /* 0x00000008040c72a4 */ /* 0x000fe2000f8e020c */
[----:B-1----:R-:W-:Y:S11]  /*49f0*/  @!P2 BRA `(.L_x_76) ;  /* 0x000000340038a947 */ /* 0x002ff60003800000 */
.L_x_162:
[----:B------:R-:W2:Y:S01]  /*4a00*/  LDC.64 R14, c[0x0][0xb10] ;  /* 0x0002c400ff0e7b82 */ /* 0x000ea20000000a00 */
[----:B------:R-:W-:Y:S01]  /*4a10*/  @!P4 R2UR UR14, R18 ;  /* 0x00000000120ec2ca */ /* 0x000fe200000e0000 */
[----:B------:R-:W-:Y:S01]  /*4a20*/  VOTEU.ALL UP1, P4 ;  /* 0x0000000000ff7886 */ /* 0x000fe20002020000 */
[----:B------:R-:W-:Y:S01]  /*4a30*/  @!P4 R2UR UR8, R12 ;  /* 0x000000000c08c2ca */ /* 0x000fe200000e0000 */
[----:B------:R-:W-:Y:S01]  /*4a40*/  UIADD3 UR9, UPT, UPT, UR17, 0xd0, URZ ;  /* 0x000000d011097890 */ /* 0x000fe2000fffe0ff */
[----:B------:R-:W-:Y:S03]  /*4a50*/  @!P4 IMAD.MOV.U32 R18, RZ, RZ, 0x1000 ;  /* 0x00001000ff12c424 */ /* 0x000fe600078e00ff */
[----:B------:R-:W3:Y:S01]  /*4a60*/  LDC.64 R10, c[0x0][0xb18] ;  /* 0x0002c600ff0a7b82 */ /* 0x000ee20000000a00 */
[----:B------:R-:W-:Y:S01]  /*4a70*/  @!UP1 UPRMT UR20, URZ, 0x40, URZ ;  /* 0x00000040ff149896 */ /* 0x000fe200080000ff */
[----:B------:R-:W-:Y:S01]  /*4a80*/  @P3 SHF.R.U32.HI R19, RZ, 0x10, R29 ;  /* 0x00000010ff133819 */ /* 0x000fe2000001161d */
[----:B------:R-:W-:Y:S01]  /*4a90*/  VOTEU.ALL UP0, P4 ;  /* 0x0000000000ff7886 */ /* 0x000fe20002000000 */
[----:B------:R-:W-:Y:S04]  /*4aa0*/  UIADD3 UR16, UPT, UPT, UR18, 0x1, URZ ;  /* 0x0000000112107890 */ /* 0x000fe8000fffe0ff */
[----:B-1----:R-:W1:Y:S01]  /*4ab0*/  @!P1 LDC R0, c[0x0][0xb20] ;  /* 0x0002c800ff009b82 */ /* 0x002e620000000800 */
[----:B------:R-:W-:Y:S01]  /*4ac0*/  @!UP1 UPRMT UR20, UR20, 0x5410, URZ ;  /* 0x0000541014149896 */ /* 0x000fe200080000ff */
[----:B------:R-:W-:Y:S01]  /*4ad0*/  IMAD.U32 R42, RZ, RZ, UR14 ;  /* 0x0000000eff2a7e24 */ /* 0x000fe2000f8e00ff */
[----:B------:R-:W-:Y:S05]  /*4ae0*/  UISETP.NE.AND UP5, UPT, UR16, 0x3, UPT ;  /* 0x000000031000788c */ /* 0x000fea000bfa5270 */
[----:B------:R-:W4:Y:S01]  /*4af0*/  @!P1 LDC R3, c[0x0][0xb0c] ;  /* 0x0002c300ff039b82 */ /* 0x000f220000000800 */
[----:B------:R-:W-:Y:S01]  /*4b00*/  IMAD.U32 R43, RZ, RZ, UR8 ;  /* 0x00000008ff2b7e24 */ /* 0x000fe2000f8e00ff */
[----:B------:R-:W-:Y:S01]  /*4b10*/  @!UP1 ULEA UR8, UR18, UR7, 0xc ;  /* 0x0000000712089291 */ /* 0x000fe2000f8e60ff */
[----:B------:R-:W-:Y:S01]  /*4b20*/  @!P4 R2UR UR22, R42 ;  /* 0x000000002a16c2ca */ /* 0x000fe200000e0000 */
[----:B------:R-:W-:Y:S02]  /*4b30*/  UPRMT UR19, UR45, 0x654, UR9 ;  /* 0x000006542d137896 */ /* 0x000fe40008000009 */
[----:B------:R-:W-:Y:S01]  /*4b40*/  @!P4 R2UR UR23, R43 ;  /* 0x000000002b17c2ca */ /* 0x000fe200000e0000 */
[----:B------:R-:W-:Y:S02]  /*4b50*/  @!UP1 UIADD3 UR8, UPT, UPT, UR8, 0x200, URZ ;  /* 0x0000020008089890 */ /* 0x000fe4000fffe0ff */
[----:B------:R-:W-:Y:S02]  /*4b60*/  USEL UR18, URZ, 0x1, UP5 ;  /* 0x00000001ff127887 */ /* 0x000fe4000a800000 */
[----:B------:R-:W-:Y:S04]  /*4b70*/  USEL UR16, UR16, URZ, UP5 ;  /* 0x000000ff10107287 */ /* 0x000fe8000a800000 */
[----:B------:R-:W-:Y:S01]  /*4b80*/  ULEA UR14, UR16, UR7, 0x3 ;  /* 0x00000007100e7291 */ /* 0x000fe2000f8e18ff */
[----:B------:R-:W-:Y:S03]  /*4b90*/  LOP3.LUT R40, R40, UR18, RZ, 0x3c, !PT ;  /* 0x0000001228287c12 */ /* 0x000fe6000f8e3cff */
[----:B------:R1:W-:Y:S01]  /*4ba0*/  @!UP0 UTMALDG.4D.IM2COL [UR8], [UR22], UR20 ;  /* 0x00000008160083b4 */ /* 0x0003e20008058014 */
[----:B------:R1:W-:Y:S01]  /*4bb0*/  @!P4 SYNCS.ARRIVE.TRANS64.RED.A0TR RZ, [UR17+0xd0], R18 ;  /* 0x0000d012ffffc9a7 */ /* 0x0003e20008300411 */
[----:B------:R-:W-:Y:S02]  /*4bc0*/  SHF.L.U32 R12, R40, 0x1f, RZ ;  /* 0x0000001f280c7819 */ /* 0x000fe400000006ff */
[----:B----4-:R-:W-:Y:S01]  /*4bd0*/  @!P1 ISETP.NE.AND P2, PT, R3, 0x1, PT ;  /* 0x000000010300980c */ /* 0x010fe20003f45270 */
[C---:B--2---:R-:W-:Y:S01]  /*4be0*/  @!P1 IMAD.HI.U32 R14, R13.reuse, R14, RZ ;  /* 0x0000000e0d0e9227 */ /* 0x044fe200078e00ff */
[----:B---3--:R-:W-:Y:S03]  /*4bf0*/  @!P1 ISETP.NE.AND P0, PT, R10, 0x1, PT ;  /* 0x000000010a00980c */ /* 0x008fe60003f05270 */
[C---:B------:R-:W-:Y:S01]  /*4c00*/  @!P1 IMAD.HI.U32 R11, R8.reuse, R11, RZ ;  /* 0x0000000b080b9227 */ /* 0x040fe200078e00ff */
[----:B------:R-:W-:Y:S04]  /*4c10*/  @!P1 SHF.R.U32.HI R14, RZ, R15, R14 ;  /* 0x0000000fff0e9219 */ /* 0x000fe8000001160e */
[----:B-1----:R-:W-:Y:S01]  /*4c20*/  @!P1 SHF.R.U32.HI R9, RZ, R0, R11 ;  /* 0x00000000ff099219 */ /* 0x002fe2000001160b */
[----:B------:R-:W-:Y:S01]  /*4c30*/  SYNCS.ARRIVE.TRANS64.RED.A1T0 RZ, [UR19], RZ ;  /* 0x000000ffffff79a7 */ /* 0x000fe20008100413 */
[----:B------:R-:W-:Y:S02]  /*4c40*/  @!P1 SEL R14, R13, R14, !P2 ;  /* 0x0000000e0d0e9207 */ /* 0x000fe40005000000 */
[----:B------:R-:W-:Y:S01]  /*4c50*/  @!P1 SEL R9, R8, R9, !P0 ;  /* 0x0000000908099207 */ /* 0x000fe20004000000 */
[----:B------:R-:W1:Y:S04]  /*4c60*/  SYNCS.PHASECHK.TRANS64.TRYWAIT P5, [UR14+0xe8], R12 ;  /* 0x0000e80cff0075a7 */ /* 0x000e6800080a110e */
[----:B------:R-:W-:Y:S02]  /*4c70*/  @!P1 IMAD.IADD R0, R9, 0x1, -R14 ;  /* 0x0000000109009824 */ /* 0x000fe400078e0a0e */
[----:B------:R-:W-:Y:S02]  /*4c80*/  @!P1 IMAD.IADD R9, R14, 0x1, -R9 ;  /* 0x000000010e099824 */ /* 0x000fe400078e0a09 */
[----:B------:R-:W-:Y:S02]  /*4c90*/  @!P1 IMAD R13, R0, R3, R13 ;  /* 0x00000003000d9224 */ /* 0x000fe400078e020d */
[----:B------:R-:W-:Y:S01]  /*4ca0*/  @!P1 IMAD R8, R9, R10, R8 ;  /* 0x0000000a09089224 */ /* 0x000fe200078e0208 */
[----:B-1----:R-:W-:Y:S06]  /*4cb0*/  @!P5 BRA `(.L_x_77) ;  /* 0x0000003000a0d947 */ /* 0x002fec0003800000 */
.L_x_164:
[----:B-1----:R-:W-:Y:S01]  /*4cc0*/  @!P4 IADD3 R3, P0, PT, R38, 0x580, RZ ;  /* 0x000005802603c810 */ /* 0x002fe20007f1e0ff */
[----:B------:R-:W-:Y:S01]  /*4cd0*/  VOTEU.ALL UP1, P4 ;  /* 0x0000000000ff7886 */ /* 0x000fe20002020000 */
[----:B------:R-:W-:Y:S01]  /*4ce0*/  UIADD3 UR17, UPT, UPT, UR16, 0x1, URZ ;  /* 0x0000000110117890 */ /* 0x000fe2000fffe0ff */
[----:B------:R-:W-:Y:S01]  /*4cf0*/  LOP3.LUT R36, R36, 0x1, RZ, 0x3c, !PT ;  /* 0x0000000124247812 */ /* 0x000fe200078e3cff */
[----:B------:R-:W-:Y:S01]  /*4d00*/  VOTEU.ALL UP0, P4 ;  /* 0x0000000000ff7886 */ /* 0x000fe20002000000 */
[----:B------:R-:W-:Y:S01]  /*4d10*/  @!P4 IMAD.X R0, RZ, RZ, R39, P0 ;  /* 0x000000ffff00c224 */ /* 0x000fe200000e0627 */
[----:B------:R-:W-:Y:S01]  /*4d20*/  @!P4 R2UR UR9, R3 ;  /* 0x000000000309c2ca */ /* 0x000fe200000e0000 */
[----:B------:R-:W-:Y:S01]  /*4d30*/  @!UP1 UIADD3 UR10, UPT, UPT, UR10, 0x20, URZ ;  /* 0x000000200a0a9890 */ /* 0x000fe2000fffe0ff */
[----:B------:R-:W-:Y:S01]  /*4d40*/  IMAD.IADD R18, R8, 0x1, R62 ;  /* 0x0000000108127824 */ /* 0x000fe200078e023e */
[----:B------:R-:W-:Y:S01]  /*4d50*/  UISETP.NE.AND UP5, UPT, UR17, 0x3, UPT ;  /* 0x000000031100788c */ /* 0x000fe2000bfa5270 */
[----:B------:R-:W-:Y:S01]  /*4d60*/  @!P4 R2UR UR8, R0 ;  /* 0x000000000008c2ca */ /* 0x000fe200000e0000 */
[----:B------:R-:W-:Y:S04]  /*4d70*/  IMAD.IADD R45, R13, 0x1, R64 ;  /* 0x000000010d2d7824 */ /* 0x000fe800078e0240 */
[----:B------:R-:W-:Y:S04]  /*4d80*/  PLOP3.LUT P0, PT, PT, PT, UP5, 0x80, 0x8 ;  /* 0x000000000008781c */ /* 0x000fe80003f0f058 */
[----:B------:R-:W-:Y:S01]  /*4d90*/  IMAD.U32 R10, RZ, RZ, UR9 ;  /* 0x00000009ff0a7e24 */ /* 0x000fe2000f8e00ff */
[----:B------:R-:W-:Y:S01]  /*4da0*/  UIADD3 UR9, UPT, UPT, UR14, 0xd0, URZ ;  /* 0x000000d00e097890 */ /* 0x000fe2000fffe0ff */
[----:B------:R-:W-:Y:S02]  /*4db0*/  SEL R3, RZ, 0x1, P0 ;  /* 0x00000001ff037807 */ /* 0x000fe40000000000 */
[----:B------:R-:W-:Y:S01]  /*4dc0*/  IMAD.U32 R11, RZ, RZ, UR8 ;  /* 0x00000008ff0b7e24 */ /* 0x000fe2000f8e00ff */
[----:B------:R-:W-:Y:S01]  /*4dd0*/  @!UP1 ULEA UR8, UR16, UR7, 0xc ;  /* 0x0000000710089291 */ /* 0x000fe2000f8e60ff */
[----:B------:R-:W-:Y:S01]  /*4de0*/  @!P4 R2UR UR20, R10 ;  /* 0x000000000a14c2ca */ /* 0x000fe200000e0000 */
[----:B------:R-:W-:Y:S01]  /*4df0*/  @!UP1 UPRMT UR16, URZ, 0x40, URZ ;  /* 0x00000040ff109896 */ /* 0x000fe200080000ff */
[----:B------:R-:W-:Y:S01]  /*4e00*/  LOP3.LUT R40, R40, R3, RZ, 0x3c, !PT ;  /* 0x0000000328287212 */ /* 0x000fe200078e3cff */
[----:B------:R-:W-:Y:S01]  /*4e10*/  @!UP1 UIADD3 UR8, UPT, UPT, UR8, 0x200, URZ ;  /* 0x0000020008089890 */ /* 0x000fe2000fffe0ff */
[----:B------:R-:W-:Y:S01]  /*4e20*/  @!P4 R2UR UR21, R11 ;  /* 0x000000000b15c2ca */ /* 0x000fe200000e0000 */
[----:B------:R-:W-:Y:S02]  /*4e30*/  @!UP1 UPRMT UR19, UR16, 0x5410, URZ ;  /* 0x0000541010139896 */ /* 0x000fe400080000ff */
[----:B------:R-:W-:Y:S10]  /*4e40*/  UPRMT UR18, UR45, 0x654, UR9 ;  /* 0x000006542d127896 */ /* 0x000ff40008000009 */
[----:B------:R2:W-:Y:S01]  /*4e50*/  @!UP0 UTMALDG.4D.IM2COL [UR8], [UR20], UR19 ;  /* 0x00000008140083b4 */ /* 0x0005e20008058013 */
[----:B------:R2:W-:Y:S01]  /*4e60*/  @!P4 SYNCS.ARRIVE.TRANS64.RED.A0TR RZ, [UR14+0xd0], R33 ;  /* 0x0000d021ffffc9a7 */ /* 0x0005e2000830040e */
[----:B------:R-:W-:Y:S01]  /*4e70*/  UPLOP3.LUT UP0, UPT, UPT, UPT, UPT, 0x80, 0x8 ;  /* 0x000000000008789c */ /* 0x000fe20003f0f070 */
[----:B------:R-:W-:Y:S01]  /*4e80*/  SYNCS.ARRIVE.TRANS64.RED.A1T0 RZ, [UR18], RZ ;  /* 0x000000ffffff79a7 */ /* 0x000fe20008100412 */
[----:B------:R-:W-:Y:S01]  /*4e90*/  USEL UR18, UR17, URZ, UP5 ;  /* 0x000000ff11127287 */ /* 0x000fe2000a800000 */
[----:B------:R-:W-:Y:S11]  /*4ea0*/  @P3 BRA `(.L_x_78) ;  /* 0xfffffff400043947 */ /* 0x000ff6000383ffff */
[----:B------:R-:W-:Y:S01]  /*4eb0*/  UIADD3 UR7, UPT, UPT, UR7, 0xe8, URZ ;  /* 0x000000e807077890 */ /* 0x000fe2000fffe0ff */
[----:B------:R-:W-:-:S03]  /*4ec0*/  SHF.L.U32 R3, R40, 0x1f, RZ ;  /* 0x0000001f28037819 */ /* 0x000fc600000006ff */
[----:B------:R-:W-:-:S09]  /*4ed0*/  ULEA UR4, UR18, UR7, 0x3 ;  /* 0x0000000712047291 */ /* 0x000fd2000f8e18ff */
[----:B------:R-:W1:Y:S02]  /*4ee0*/  SYNCS.PHASECHK.TRANS64.TRYWAIT P0, [UR4], R3 ;  /* 0x00000003ff0075a7 */ /* 0x000e640008001104 */
[----:B-1----:R-:W-:Y:S05]  /*4ef0*/  @!P0 BRA `(.L_x_79) ;  /* 0x0000003000288947 */ /* 0x002fea0003800000 */
.L_x_166:
[----:B------:R-:W-:-:S04]  /*4f00*/  UIADD3 UR4, UPT, UPT, UR18, 0x1, URZ ;  /* 0x0000000112047890 */ /* 0x000fc8000fffe0ff */
[----:B------:R-:W-:-:S04]  /*4f10*/  UISETP.NE.AND UP0, UPT, UR4, 0x3, UPT ;  /* 0x000000030400788c */ /* 0x000fc8000bf05270 */
[----:B------:R-:W-:Y:S02]  /*4f20*/  USEL UR4, UR4, URZ, UP0 ;  /* 0x000000ff04047287 */ /* 0x000fe40008000000 */
[----:B------:R-:W-:-:S04]  /*4f30*/  PLOP3.LUT P0, PT, PT, PT, UP0, 0x80, 0x8 ;  /* 0x000000000008781c */ /* 0x000fc80003f0f008 */
[----:B-1----:R-:W-:Y:S01]  /*4f40*/  SEL R3, RZ, 0x1, P0 ;  /* 0x00000001ff037807 */ /* 0x002fe20000000000 */
[----:B------:R-:W-:-:S03]  /*4f50*/  IMAD.U32 R0, RZ, RZ, UR4 ;  /* 0x00000004ff007e24 */ /* 0x000fc6000f8e00ff */
[----:B------:R-:W-:Y:S02]  /*4f60*/  LOP3.LUT R40, R40, R3, RZ, 0x3c, !PT ;  /* 0x0000000328287212 */ /* 0x000fe400078e3cff */
[C---:B------:R-:W-:Y:S01]  /*4f70*/  LEA R2, R0.reuse, UR7, 0x3 ;  /* 0x0000000700027c11 */ /* 0x040fe2000f8e18ff */
[----:B------:R-:W-:Y:S01]  /*4f80*/  VIADD R0, R0, 0x1 ;  /* 0x0000000100007836 */ /* 0x000fe20000000000 */
[----:B------:R-:W-:-:S04]  /*4f90*/  SHF.L.U32 R3, R40, 0x1f, RZ ;  /* 0x0000001f28037819 */ /* 0x000fc800000006ff */
[----:B------:R-:W1:Y:S01]  /*4fa0*/  SYNCS.PHASECHK.TRANS64.TRYWAIT P1, [R2+URZ], R3 ;  /* 0x00000003020075a7 */ /* 0x000e6200080211ff */
[----:B------:R-:W-:-:S04]  /*4fb0*/  ISETP.NE.AND P0, PT, R0, 0x3, PT ;  /* 0x000000030000780c */ /* 0x000fc80003f05270 */
[----:B------:R-:W-:Y:S02]  /*4fc0*/  SEL R5, RZ, 0x1, P0 ;  /* 0x00000001ff057807 */ /* 0x000fe40000000000 */
[----:B------:R-:W-:Y:S02]  /*4fd0*/  SEL R0, R0, RZ, P0 ;  /* 0x000000ff00007207 */ /* 0x000fe40000000000 */
[----:B------:R-:W-:Y:S01]  /*4fe0*/  LOP3.LUT R5, R40, R5, RZ, 0x3c, !PT ;  /* 0x0000000528057212 */ /* 0x000fe200078e3cff */
[----:B-1----:R-:W-:Y:S06]  /*4ff0*/  @!P1 BRA `(.L_x_80) ;  /* 0x0000003000009947 */ /* 0x002fec0003800000 */
.L_x_167:
[----:B------:R-:W-:Y:S02]  /*5000*/  LEA R0, R0, UR7, 0x3 ;  /* 0x0000000700007c11 */ /* 0x000fe4000f8e18ff */
[----:B------:R-:W-:-:S07]  /*5010*/  SHF.L.U32 R5, R5, 0x1f, RZ ;  /* 0x0000001f05057819 */ /* 0x000fce00000006ff */
.L_x_81:
[----:B---3--:R3:W4:Y:S02]  /*5020*/  SYNCS.PHASECHK.TRANS64.TRYWAIT P0, [R0+URZ], R5 ;  /* 0x00000005000075a7 */ /* 0x00872400080011ff */
[----:B----4-:R-:W-:Y:S05]  /*5030*/  @!P0 NANOSLEEP.SYNCS 0x989680 ;  /* 0x009896800000895d */ /* 0x010fea0003900000 */
[----:B------:R-:W4:Y:S02]  /*5040*/  @!P0 SYNCS.PHASECHK.TRANS64 P0, [R0+URZ], R5 ;  /* 0x00000005000085a7 */ /* 0x000f2400080010ff */
[----:B--2-4-:R-:W-:Y:S05]  /*5050*/  @P0 EXIT ;  /* 0x000000000000094d */ /* 0x014fea0003800000 */
[----:B------:R-:W-:Y:S05]  /*5060*/  BRA `(.L_x_81) ;  /* 0xfffffffc00ec7947 */ /* 0x000fea000383ffff */
.L_x_69:
[----:B------:R-:W-:-:S06]  /*5070*/  UISETP.GE.AND UP0, UPT, UR6, 0x4, UPT ;  /* 0x000000040600788c */ /* 0x000fcc000bf06270 */
[----:B------:R-:W-:-:S13]  /*5080*/  PLOP3.LUT P0, PT, PT, PT, UP0, 0x80, 0x8 ;  /* 0x000000000008781c */ /* 0x000fda0003f0f008 */
[----:B------:R-:W-:Y:S05]  /*5090*/  @!P0 EXIT ;  /* 0x000000000000894d */ /* 0x000fea0003800000 */
[----:B------:R-:W-:Y:S01]  /*50a0*/  BAR.SYNC.DEFER_BLOCKING 0x6, 0xa0 ;  /* 0x0182800000007b1d */ /* 0x000fe20000010000 */
[C---:B------:R-:W-:Y:S01]  /*50b0*/  IMAD.SHL.U32 R4, R76.reuse, 0x20, RZ ;  /* 0x000000204c047824 */ /* 0x040fe200078e00ff */
[----:B------:R-:W-:Y:S01]  /*50c0*/  SHF.R.U32.HI R5, RZ, 0x1, R76 ;  /* 0x00000001ff057819 */ /* 0x000fe2000001164c */
[C---:B------:R-:W-:Y:S01]  /*50d0*/  IMAD.SHL.U32 R75, R76.reuse, 0x10, RZ ;  /* 0x000000104c4b7824 */ /* 0x040fe200078e00ff */
[C---:B------:R-:W-:Y:S01]  /*50e0*/  LOP3.LUT P0, RZ, R76.reuse, 0x4, RZ, 0xc0, !PT ;  /* 0x000000044cff7812 */ /* 0x040fe2000780c0ff */
[----:B------:R-:W-:Y:S01]  /*50f0*/  IMAD.U32 R32, R76, 0x10000, RZ ;  /* 0x000100004c207824 */ /* 0x000fe200078e00ff */
[----:B------:R-:W-:Y:S02]  /*5100*/  UMOV UR52, 0x400 ;  /* 0x0000040000347882 */ /* 0x000fe40000000000 */
[----:B------:R-:W1:Y:S01]  /*5110*/  LDC R67, c[0x0][0x370] ;  /* 0x0000dc00ff437b82 */ /* 0x000e620000000800 */
[----:B------:R-:W-:Y:S01]  /*5120*/  ULEA UR52, UR45, UR52, 0x18 ;  /* 0x000000342d347291 */ /* 0x000fe2000f8ec0ff */
[----:B------:R-:W-:Y:S01]  /*5130*/  LOP3.LUT R0, R4, 0xc0, RZ, 0xc0, !PT ;  /* 0x000000c004007812 */ /* 0x000fe200078ec0ff */
[----:B------:R-:W-:Y:S01]  /*5140*/  IMAD.MOV.U32 R80, RZ, RZ, 0x10 ;  /* 0x00000010ff507424 */ /* 0x000fe200078e00ff */
[----:B------:R-:W-:Y:S01]  /*5150*/  LOP3.LUT R75, R75, 0x600, RZ, 0xc0, !PT ;  /* 0x000006004b4b7812 */ /* 0x000fe200078ec0ff */
[----:B------:R-:W-:Y:S01]  /*5160*/  IMAD.MOV.U32 R74, RZ, RZ, 0x1 ;  /* 0x00000001ff4a7424 */ /* 0x000fe200078e00ff */
[----:B------:R-:W-:Y:S01]  /*5170*/  LOP3.LUT R5, R0, 0x8, R5, 0xf8, !PT ;  /* 0x0000000800057812 */ /* 0x000fe200078ef805 */
[C---:B------:R-:W-:Y:S01]  /*5180*/  IMAD.SHL.U32 R0, R76.reuse, 0x4, RZ ;  /* 0x000000044c007824 */ /* 0x040fe200078e00ff */
[----:B------:R-:W2:Y:S01]  /*5190*/  LDC R28, c[0x0][0xb0c] ;  /* 0x0002c300ff1c7b82 */ /* 0x000ea20000000800 */
[----:B------:R-:W-:Y:S01]  /*51a0*/  LOP3.LUT R75, R75, 0x20, R4, 0xf8, !PT ;  /* 0x000000204b4b7812 */ /* 0x000fe200078ef804 */
[----:B------:R-:W-:Y:S01]  /*51b0*/  IMAD.MOV.U32 R30, RZ, RZ, RZ ;  /* 0x000000ffff1e7224 */ /* 0x000fe200078e00ff */
[----:B------:R-:W-:-:S02]  /*51c0*/  LOP3.LUT R76, R76, 0x60, RZ, 0xc0, !PT ;  /* 0x000000604c4c7812 */ /* 0x000fc400078ec0ff */
[----:B------:R-:W-:Y:S02]  /*51d0*/  CS2R R72, SRZ ;  /* 0x0000000000487805 */ /* 0x000fe4000001ff00 */
[----:B------:R-:W-:Y:S01]  /*51e0*/  LOP3.LUT R0, R5, 0x18, R0, 0x78, !PT ;  /* 0x0000001805007812 */ /* 0x000fe200078e7800 */
[----:B------:R-:W4:Y:S01]  /*51f0*/  LDCU.64 UR56, c[0x0][0x348] ;  /* 0x00006900ff3877ac */ /* 0x000f220008000a00 */
[----:B------:R-:W-:Y:S01]  /*5200*/  LOP3.LUT R75, R75, 0x100, R4, 0xf8, !PT ;  /* 0x000001004b4b7812 */ /* 0x000fe200078ef804 */
[----:B------:R-:W1:Y:S01]  /*5210*/  LDC R65, c[0x0][0xb20] ;  /* 0x0002c800ff417b82 */ /* 0x000e620000000800 */
[----:B------:R-:W3:Y:S01]  /*5220*/  LDS R2, [UR52+0x160] ;  /* 0x00016034ff027984 */ /* 0x000ee20008000800 */
[----:B------:R-:W-:Y:S01]  /*5230*/  LOP3.LUT R32, R32, 0x600000, RZ, 0xc0, !PT ;  /* 0x0060000020207812 */ /* 0x000fe200078ec0ff */
[----:B------:R-:W1:Y:S01]  /*5240*/  LDCU.64 UR36, c[0x0][0x888] ;  /* 0x00011100ff2477ac */ /* 0x000e620008000a00 */
[----:B------:R-:W-:Y:S02]  /*5250*/  LOP3.LUT R75, R75, R0, RZ, 0xfc, !PT ;  /* 0x000000004b4b7212 */ /* 0x000fe400078efcff */
[----:B------:R-:W-:Y:S01]  /*5260*/  SEL R80, R80, 0xfffffff0, !P0 ;  /* 0xfffffff050507807 */ /* 0x000fe20004000000 */
[----:B------:R-:W1:Y:S01]  /*5270*/  LDCU.64 UR46, c[0x0][0x8b0] ;  /* 0x00011600ff2e77ac */ /* 0x000e620008000a00 */
[----:B------:R-:W1:Y:S01]  /*5280*/  LDC R27, c[0x0][0xb30] ;  /* 0x0002cc00ff1b7b82 */ /* 0x000e620000000800 */
[----:B------:R-:W1:Y:S01]  /*5290*/  LDCU.64 UR38, c[0x0][0x8a8] ;  /* 0x00011500ff2677ac */ /* 0x000e620008000a00 */
[----:B------:R-:W1:Y:S06]  /*52a0*/  LDCU.64 UR48, c[0x0][0xa90] ;  /* 0x00015200ff3077ac */ /* 0x000e6c0008000a00 */
[----:B------:R-:W1:Y:S01]  /*52b0*/  LDC.64 R56, c[0x0][0xb10] ;  /* 0x0002c400ff387b82 */ /* 0x000e620000000a00 */
[----:B------:R-:W-:Y:S01]  /*52c0*/  UMOV UR58, URZ ;  /* 0x000000ff003a7c82 */ /* 0x000fe20008000000 */
[----:B------:R-:W-:Y:S01]  /*52d0*/  UIADD3 UR55, UPT, UPT, UR52, 0x200, URZ ;  /* 0x0000020034377890 */ /* 0x000fe2000fffe0ff */
[----:B------:R-:W-:Y:S01]  /*52e0*/  UMOV UR54, URZ ;  /* 0x000000ff00367c82 */ /* 0x000fe20008000000 */
[----:B------:R-:W-:-:S04]  /*52f0*/  UMOV UR53, URZ ;  /* 0x000000ff00357c82 */ /* 0x000fc80008000000 */
[----:B------:R-:W1:Y:S08]  /*5300*/  LDC.64 R24, c[0x0][0xb18] ;  /* 0x0002c600ff187b82 */ /* 0x000e700000000a00 */
[----:B------:R-:W1:Y:S08]  /*5310*/  LDC.64 R52, c[0x0][0x888] ;  /* 0x00022200ff347b82 */ /* 0x000e700000000a00 */
[----:B------:R-:W1:Y:S01]  /*5320*/  LDC.64 R22, c[0x0][0xb28] ;  /* 0x0002ca00ff167b82 */ /* 0x000e620000000a00 */
[C---:B---3--:R-:W-:Y:S01]  /*5330*/  VIADD R3, R2.reuse, 0x40 ;  /* 0x0000004002037836 */ /* 0x048fe20000000000 */
[----:B------:R-:W-:-:S04]  /*5340*/  LOP3.LUT R2, R2, 0xffff, RZ, 0xc0, !PT ;  /* 0x0000ffff02027812 */ /* 0x000fc800078ec0ff */
[----:B------:R-:W-:Y:S02]  /*5350*/  LOP3.LUT R3, R3, 0xffff, RZ, 0xc0, !PT ;  /* 0x0000ffff03037812 */ /* 0x000fe400078ec0ff */
[----:B------:R-:W3:Y:S03]  /*5360*/  LDC.64 R54, c[0x0][0x890] ;  /* 0x00022400ff367b82 */ /* 0x000ee60000000a00 */
[----:B------:R1:W-:Y:S05]  /*5370*/  STL.64 [R1], R2 ;  /* 0x0000000201007387 */ /* 0x0003ea0000100a00 */
[----:B------:R-:W1:Y:S08]  /*5380*/  LDC.64 R60, c[0x0][0xa80] ;  /* 0x0002a000ff3c7b82 */ /* 0x000e700000000a00 */
[----:B------:R-:W1:Y:S08]  /*5390*/  LDC.64 R58, c[0x0][0xa88] ;  /* 0x0002a200ff3a7b82 */ /* 0x000e700000000a00 */
[----:B--2-4-:R-:W1:Y:S02]  /*53a0*/  LDC R66, c[0x0][0x374] ;  /* 0x0000dd00ff427b82 */ /* 0x014e640000000800 */
.L_x_112:
[----:B-1----:R-:W-:Y:S04]  /*53b0*/  SHF.L.U32 R3, R72, 0x1f, RZ ;  /* 0x0000001f48037819 */ /* 0x002fe800000006ff */
[----:B------:R-:W1:Y:S02]  /*53c0*/  SYNCS.PHASECHK.TRANS64.TRYWAIT P0, [UR52+0x110], R3 ;  /* 0x00011003ff0075a7 */ /* 0x000e640008001134 */
[----:B-1----:R-:W-:Y:S05]  /*53d0*/  @!P0 BRA `(.L_x_82) ;  /* 0x0000002c001c8947 */ /* 0x002fea0003800000 */
.L_x_169:
[----:B------:R-:W2:Y:S01]  /*53e0*/  LDC.64 R12, c[0x0][0xb10] ;  /* 0x0002c400ff0c7b82 */ /* 0x000ea20000000a00 */
[----:B------:R-:W4:Y:S01]  /*53f0*/  LDS.128 R36, [UR52+0x150] ;  /* 0x00015034ff247984 */ /* 0x000f220008000c00 */
[----:B------:R-:W-:Y:S01]  /*5400*/  UIADD3 UR4, UPT, UPT, UR52, 0x118, URZ ;  /* 0x0000011834047890 */ /* 0x000fe2000fffe0ff */
[----:B-1----:R-:W-:Y:S01]  /*5410*/  IMAD R0, R30, 0x4, R1 ;  /* 0x000000041e007824 */ /* 0x002fe200078e0201 */
[----:B------:R-:W-:Y:S04]  /*5420*/  ISETP.NE.AND P1, PT, R27, 0x1, PT ;  /* 0x000000011b00780c */ /* 0x000fe80003f25270 */
[----:B------:R-:W1:Y:S01]  /*5430*/  LDC.64 R10, c[0x0][0xb18] ;  /* 0x0002c600ff0a7b82 */ /* 0x000e620000000a00 */
[----:B------:R-:W-:Y:S01]  /*5440*/  UPRMT UR4, URZ, 0x654, UR4 ;  /* 0x00000654ff047896 */ /* 0x000fe20008000004 */
[----:B------:R-:W-:Y:S01]  /*5450*/  ISETP.GE.AND P0, PT, R26, 0x1, PT ;  /* 0x000000011a00780c */ /* 0x000fe20003f06270 */
[----:B------:R-:W-:Y:S01]  /*5460*/  @!PT LDS RZ, [RZ] ;  /* 0x00000000fffff984 */ /* 0x000fe20000000800 */
[----:B------:R-:W-:Y:S01]  /*5470*/  @!PT LDS RZ, [RZ] ;  /* 0x00000000fffff984 */ /* 0x000fe20000000800 */
[----:B------:R-:W-:Y:S01]  /*5480*/  @!PT LDS RZ, [RZ] ;  /* 0x00000000fffff984 */ /* 0x000fe20000000800 */
[----:B------:R-:W-:Y:S01]  /*5490*/  @!PT LDS RZ, [RZ] ;  /* 0x00000000fffff984 */ /* 0x000fe20000000800 */
[----:B------:R3:W-:Y:S06]  /*54a0*/  MEMBAR.ALL.CTA ;  /* 0x0000000000007992 */ /* 0x0007ec0000008000 */
[----:B---3--:R-:W3:Y:S01]  /*54b0*/  FENCE.VIEW.ASYNC.S ;  /* 0x00000000000073c6 */ /* 0x008ee20000000000 */
[----:B------:R-:W1:Y:S08]  /*54c0*/  @!P1 LDC R14, c[0x0][0xb20] ;  /* 0x0002c800ff0e9b82 */ /* 0x000e700000000800 */
[----:B------:R-:W1:Y:S01]  /*54d0*/  @!P1 LDC R9, c[0x0][0xb0c] ;  /* 0x0002c300ff099b82 */ /* 0x000e620000000800 */
[----:B---3--:R-:W-:Y:S01]  /*54e0*/  SYNCS.ARRIVE.TRANS64.RED.A1T0 RZ, [UR4], RZ ;  /* 0x000000ffffff79a7 */ /* 0x008fe20008100404 */
[----:B------:R3:W5:Y:S01]  /*54f0*/  LDL R17, [R0] ;  /* 0x0000000000117983 */ /* 0x0007620000100800 */
[----:B----4-:R-:W-:Y:S04]  /*5500*/  LOP3.LUT P4, RZ, R38, 0x1, RZ, 0xc0, !PT ;  /* 0x0000000126ff7812 */ /* 0x010fe8000788c0ff */
[----:B------:R-:W-:Y:S09]  /*5510*/  P2R R81, PR, RZ, 0x10 ;  /* 0x00000010ff517803 */ /* 0x000ff20000000000 */
[----:B------:R-:W-:Y:S02]  /*5520*/  @P4 MOV R31, R36 ;  /* 0x00000024001f4202 */ /* 0x000fe40000000f00 */
[----:B------:R-:W-:Y:S01]  /*5530*/  @P4 LOP3.LUT R29, R37, 0xffff, RZ, 0xc0, !PT ;  /* 0x0000ffff251d4812 */ /* 0x000fe200078ec0ff */
[----:B--23--:R-:W-:Y:S06]  /*5540*/  @!P0 BRA `(.L_x_83) ;  /* 0x0000000000a48947 */ /* 0x00cfec0003800000 */
[----:B------:R-:W-:Y:S01]  /*5550*/  IMAD.HI.U32 R20, R66, R25, RZ ;  /* 0x0000001942147227 */ /* 0x000fe200078e00ff */
[----:B------:R-:W-:Y:S02]  /*5560*/  ISETP.NE.AND P0, PT, R24, 0x1, PT ;  /* 0x000000011800780c */ /* 0x000fe40003f05270 */
[----:B------:R-:W-:Y:S01]  /*5570*/  ISETP.NE.AND P2, PT, R26, 0x1, PT ;  /* 0x000000011a00780c */ /* 0x000fe20003f45270 */
[-C--:B------:R-:W-:Y:S01]  /*5580*/  IMAD.HI.U32 R16, R67, R56.reuse, RZ ;  /* 0x0000003843107227 */ /* 0x080fe200078e00ff */
[----:B------:R-:W-:Y:S02]  /*5590*/  SHF.R.U32.HI R21, RZ, R65, R20 ;  /* 0x00000041ff157219 */ /* 0x000fe40000011614 */
[----:B------:R-:W-:Y:S01]  /*55a0*/  ISETP.NE.AND P3, PT, R28, 0x1, PT ;  /* 0x000000011c00780c */ /* 0x000fe20003f65270 */
[----:B------:R-:W-:Y:S01]  /*55b0*/  IMAD.HI.U32 R40, R29, R25, RZ ;  /* 0x000000191d287227 */ /* 0x000fe200078e00ff */
[----:B------:R-:W-:Y:S02]  /*55c0*/  SHF.R.U32.HI R16, RZ, R57, R16 ;  /* 0x00000039ff107219 */ /* 0x000fe40000011610 */
[----:B------:R-:W-:Y:S01]  /*55d0*/  SEL R3, R66, R21, !P0 ;  /* 0x0000001542037207 */ /* 0x000fe20004000000 */
[----:B------:R-:W-:Y:S01]  /*55e0*/  IMAD.HI.U32 R34, R31, R56, RZ ;  /* 0x000000381f227227 */ /* 0x000fe200078e00ff */
[----:B------:R-:W-:Y:S03]  /*55f0*/  SEL R7, R67, R16, !P3 ;  /* 0x0000001043077207 */ /* 0x000fe60005800000 */
[-C--:B------:R-:W-:Y:S01]  /*5600*/  IMAD.HI.U32 R16, R3, R22.reuse, RZ ;  /* 0x0000001603107227 */ /* 0x080fe200078e00ff */
[----:B------:R-:W-:Y:S03]  /*5610*/  SHF.R.U32.HI R34, RZ, R57, R34 ;  /* 0x00000039ff227219 */ /* 0x000fe60000011622 */
[----:B------:R-:W-:Y:S01]  /*5620*/  IMAD.HI.U32 R20, R7, R22, RZ ;  /* 0x0000001607147227 */ /* 0x000fe200078e00ff */
[----:B------:R-:W-:Y:S02]  /*5630*/  @P2 SHF.R.U32.HI R3, RZ, R23, R16 ;  /* 0x00000017ff032219 */ /* 0x000fe40000011610 */
[----:B------:R-:W-:Y:S02]  /*5640*/  SHF.R.U32.HI R16, RZ, R65, R40 ;  /* 0x00000041ff107219 */ /* 0x000fe40000011628 */
[----:B------:R-:W-:Y:S01]  /*5650*/  @P2 SHF.R.U32.HI R7, RZ, R23, R20 ;  /* 0x00000017ff072219 */ /* 0x000fe20000011614 */
[C---:B------:R-:W-:Y:S01]  /*5660*/  IMAD R2, R26.reuse, R3, RZ ;  /* 0x000000031a027224 */ /* 0x040fe200078e02ff */
[----:B------:R-:W-:Y:S02]  /*5670*/  SEL R5, R29, R16, !P0 ;  /* 0x000000101d057207 */ /* 0x000fe40004000000 */
[----:B------:R-:W-:Y:S01]  /*5680*/  SEL R3, R31, R34, !P3 ;  /* 0x000000221f037207 */ /* 0x000fe20005800000 */
[----:B------:R-:W-:Y:S01]  /*5690*/  IMAD R4, R26, R7, RZ ;  /* 0x000000071a047224 */ /* 0x000fe200078e02ff */
[C---:B------:R-:W-:Y:S01]  /*56a0*/  ISETP.GE.AND P0, PT, R5.reuse, R2, PT ;  /* 0x000000020500720c */ /* 0x040fe20003f06270 */
[----:B------:R-:W-:Y:S03]  /*56b0*/  IMAD.HI.U32 R6, R5, R22, RZ ;  /* 0x0000001605067227 */ /* 0x000fe600078e00ff */
[----:B------:R-:W-:Y:S01]  /*56c0*/  ISETP.GE.OR P0, PT, R3, R4, P0 ;  /* 0x000000040300720c */ /* 0x000fe20000706670 */
[----:B------:R-:W-:Y:S01]  /*56d0*/  IMAD.MOV R4, RZ, RZ, -R3 ;  /* 0x000000ffff047224 */ /* 0x000fe200078e0a03 */
[-C--:B------:R-:W-:Y:S03]  /*56e0*/  SHF.R.U32.HI R6, RZ, R23.reuse, R6 ;  /* 0x00000017ff067219 */ /* 0x080fe60000011606 */
[----:B------:R-:W-:Y:S01]  /*56f0*/  IMAD R31, R28, R4, R31 ;  /* 0x000000041c1f7224 */ /* 0x000fe200078e021f */
[----:B------:R-:W-:Y:S05]  /*5700*/  SEL R15, R5, R6, !P2 ;  /* 0x00000006050f7207 */ /* 0x000fea0005000000 */
[----:B------:R-:W-:Y:S02]  /*5710*/  IMAD.MOV R6, RZ, RZ, -R15 ;  /* 0x000000ffff067224 */ /* 0x000fe400078e0a0f */
[C---:B------:R-:W-:Y:S04]  /*5720*/  @!P0 IMAD.HI.U32 R2, R3.reuse, R22, RZ ;  /* 0x0000001603028227 */ /* 0x040fe800078e00ff */
[----:B------:R-:W-:Y:S01]  /*5730*/  IMAD R6, R26, R6, R5 ;  /* 0x000000061a067224 */ /* 0x000fe200078e0205 */
[----:B------:R-:W-:Y:S04]  /*5740*/  @!P0 SHF.R.U32.HI R2, RZ, R23, R2 ;  /* 0x00000017ff028219 */ /* 0x000fe80000011602 */
[----:B------:R-:W-:Y:S02]  /*5750*/  @!P0 SEL R0, R3, R2, !P2 ;  /* 0x0000000203008207 */ /* 0x000fe40005000000 */
[----:B------:R-:W-:Y:S02]  /*5760*/  IADD3 R2, PT, PT, -R5, RZ, RZ ;  /* 0x000000ff05027210 */ /* 0x000fe40007ffe1ff */
[----:B------:R-:W-:Y:S01]  /*5770*/  @!P0 IADD3 R8, PT, PT, R15, -R0, RZ ;  /* 0x800000000f088210 */ /* 0x000fe20007ffe0ff */
[----:B------:R-:W-:Y:S02]  /*5780*/  @!P0 IMAD R0, R7, R6, R0 ;  /* 0x0000000607008224 */ /* 0x000fe400078e0200 */
[----:B------:R-:W-:Y:S02]  /*5790*/  IMAD R29, R24, R2, R29 ;  /* 0x00000002181d7224 */ /* 0x000fe400078e021d */
[----:B------:R-:W-:Y:S02]  /*57a0*/  @!P0 IMAD R5, R8, R26, R3 ;  /* 0x0000001a08058224 */ /* 0x000fe400078e0203 */
[----:B------:R-:W-:Y:S04]  /*57b0*/  @!P0 IMAD.MOV.U32 R3, RZ, RZ, R0 ;  /* 0x000000ffff038224 */ /* 0x000fe800078e0000 */
[----:B------:R-:W-:Y:S02]  /*57c0*/  IMAD R31, R3, R28, R31 ;  /* 0x0000001c031f7224 */ /* 0x000fe400078e021f */
[----:B------:R-:W-:Y:S07]  /*57d0*/  IMAD R29, R5, R24, R29 ;  /* 0x00000018051d7224 */ /* 0x000fee00078e021d */
.L_x_83:
[----:B-1----:R-:W-:Y:S01]  /*57e0*/  @!P1 ISETP.NE.AND P0, PT, R10, 0x1, PT ;  /* 0x000000010a00980c */ /* 0x002fe20003f05270 */
[----:B------:R-:W-:Y:S01]  /*57f0*/  @!P1 IMAD.HI.U32 R0, R31, R12, RZ ;  /* 0x0000000c1f009227 */ /* 0x000fe200078e00ff */
[----:B------:R-:W-:Y:S01]  /*5800*/  @!P1 ISETP.NE.AND P2, PT, R9, 0x1, PT ;  /* 0x000000010900980c */ /* 0x000fe20003f45270 */
[----:B------:R-:W-:Y:S01]  /*5810*/  ULOP3.LUT UP0, URZ, UR55, 0x1b0, URZ, 0xc0, !UPT ;  /* 0x000001b037ff7892 */ /* 0x000fe2000f80c0ff */
[----:B------:R-:W-:Y:S01]  /*5820*/  R2UR UR41, R18 ;  /* 0x00000000122972ca */ /* 0x000fe200000e0000 */
[----:B------:R-:W-:Y:S01]  /*5830*/  @!P1 IMAD.HI.U32 R3, R29, R11, RZ ;  /* 0x0000000b1d039227 */ /* 0x000fe200078e00ff */
[----:B------:R-:W-:Y:S02]  /*5840*/  @!P1 SHF.R.U32.HI R0, RZ, R13, R0 ;  /* 0x0000000dff009219 */ /* 0x000fe40000011600 */
[----:B------:R-:W-:Y:S02]  /*5850*/  @P4 SHF.R.U32.HI R79, RZ, 0x10, R37 ;  /* 0x00000010ff4f4819 */ /* 0x000fe40000011625 */
[----:B------:R-:W-:Y:S02]  /*5860*/  @!P1 SHF.R.U32.HI R2, RZ, R14, R3 ;  /* 0x0000000eff029219 */ /* 0x000fe40000011603 */
[----:B------:R-:W-:Y:S02]  /*5870*/  @!P1 SEL R3, R31, R0, !P2 ;  /* 0x000000001f039207 */ /* 0x000fe40005000000 */
[----:B------:R-:W-:Y:S03]  /*5880*/  @!P1 SEL R2, R29, R2, !P0 ;  /* 0x000000021d029207 */ /* 0x000fe60004000000 */
[----:B------:R-:W-:Y:S02]  /*5890*/  USHF.L.U32 UR41, UR41, 0x6, URZ ;  /* 0x0000000629297899 */ /* 0x000fe400080006ff */
[----:B------:R-:W-:Y:S02]  /*58a0*/  @!P1 IMAD.IADD R0, R2, 0x1, -R3 ;  /* 0x0000000102009824 */ /* 0x000fe400078e0a03 */
[----:B------:R-:W-:Y:S02]  /*58b0*/  @!P1 IMAD.IADD R2, R3, 0x1, -R2 ;  /* 0x0000000103029824 */ /* 0x000fe400078e0a02 */
[----:B------:R-:W-:Y:S02]  /*58c0*/  @!P1 IMAD R31, R0, R9, R31 ;  /* 0x00000009001f9224 */ /* 0x000fe400078e021f */
[----:B------:R-:W-:Y:S01]  /*58d0*/  @!P1 IMAD R29, R2, R10, R29 ;  /* 0x0000000a021d9224 */ /* 0x000fe200078e021d */
[----:B------:R-:W-:Y:S06]  /*58e0*/  BRA.U !UP0, `(.L_x_84) ;  /* 0x00000001087c7547 */ /* 0x000fec000b800000 */
[----:B------:R-:W1:Y:S01]  /*58f0*/  LDCU.64 UR8, c[0x4][0x80] ;  /* 0x01001000ff0877ac */ /* 0x000e620008000a00 */
[----:B------:R-:W-:Y:S01]  /*5900*/  MOV R2, 0x0 ;  /* 0x0000000000027802 */ /* 0x000fe20000000f00 */
[----:B------:R-:W-:Y:S02]  /*5910*/  HFMA2 R12, -RZ, RZ, 0, 5.9604644775390625e-08 ;  /* 0x00000001ff0c7431 */ /* 0x000fe400000001ff */
[----:B------:R-:W-:Y:S01]  /*5920*/  IMAD.MOV.U32 R8, RZ, RZ, 0x70 ;  /* 0x00000070ff087424 */ /* 0x000fe200078e00ff */
[----:B------:R2:W3:Y:S01]  /*5930*/  LDC.64 R14, c[0x4][R2] ;  /* 0x01000000020e7b82 */ /* 0x0004e20000000a00 */
[----:B------:R-:W4:Y:S01]  /*5940*/  LDCU.64 UR6, c[0x4][0x88] ;  /* 0x01001100ff0677ac */ /* 0x000f220008000a00 */
[----:B------:R-:W-:Y:S01]  /*5950*/  IMAD.MOV.U32 R13, RZ, RZ, RZ ;  /* 0x000000ffff0d7224 */ /* 0x000fe200078e00ff */
[----:B------:R-:W2:Y:S01]  /*5960*/  LDCU.64 UR4, c[0x4][0x8] ;  /* 0x01000100ff0477ac */ /* 0x000ea20008000a00 */
[----:B-1----:R-:W-:Y:S01]  /*5970*/  MOV R5, UR9 ;  /* 0x0000000900057c02 */ /* 0x002fe20008000f00 */
[----:B------:R-:W-:Y:S01]  /*5980*/  IMAD.U32 R4, RZ, RZ, UR8 ;  /* 0x00000008ff047e24 */ /* 0x000fe2000f8e00ff */
[----:B----4-:R-:W-:Y:S01]  /*5990*/  MOV R7, UR7 ;  /* 0x0000000700077c02 */ /* 0x010fe20008000f00 */
[----:B------:R-:W-:Y:S01]  /*59a0*/  IMAD.U32 R6, RZ, RZ, UR6 ;  /* 0x00000006ff067e24 */ /* 0x000fe2000f8e00ff */
[----:B--2---:R-:W-:Y:S01]  /*59b0*/  MOV R11, UR5 ;  /* 0x00000005000b7c02 */ /* 0x004fe20008000f00 */
[----:B------:R-:W-:Y:S02]  /*59c0*/  IMAD.U32 R10, RZ, RZ, UR4 ;  /* 0x00000004ff0a7e24 */ /* 0x000fe4000f8e00ff */
[----:B------:R-:W-:Y:S07]  /*59d0*/  LEPC R20, `(.L_x_85) ;  /* 0x000000001014794e */ /* 0x000fee0000000000 */
[----:B---3-5:R-:W-:Y:S05]  /*59e0*/  CALL.ABS.NOINC R14 ;  /* 0x000000000e007343 */ /* 0x028fea0003c00000 */
.L_x_85:
[----:B------:R-:W1:Y:S01]  /*59f0*/  LDCU.64 UR8, c[0x4][0x80] ;  /* 0x01001000ff0877ac */ /* 0x000e620008000a00 */
[----:B------:R-:W2:Y:S01]  /*5a00*/  LDC.64 R2, c[0x4][R2] ;  /* 0x0100000002027b82 */ /* 0x000ea20000000a00 */
[----:B------:R-:W-:Y:S02]  /*5a10*/  HFMA2 R12, -RZ, RZ, 0, 5.9604644775390625e-08 ;  /* 0x00000001ff0c7431 */ /* 0x000fe400000001ff */
[----:B------:R-:W-:Y:S02]  /*5a20*/  IMAD.MOV.U32 R8, RZ, RZ, 0x70 ;  /* 0x00000070ff087424 */ /* 0x000fe400078e00ff */
[----:B------:R-:W-:Y:S01]  /*5a30*/  IMAD.MOV.U32 R13, RZ, RZ, RZ ;  /* 0x000000ffff0d7224 */ /* 0x000fe200078e00ff */
[----:B------:R-:W3:Y:S01]  /*5a40*/  LDCU.64 UR6, c[0x4][0x88] ;  /* 0x01001100ff0677ac */ /* 0x000ee20008000a00 */
[----:B------:R-:W4:Y:S01]  /*5a50*/  LDCU.64 UR4, c[0x4][0x8] ;  /* 0x01000100ff0477ac */ /* 0x000f220008000a00 */
[----:B-1----:R-:W-:Y:S02]  /*5a60*/  MOV R4, UR8 ;  /* 0x0000000800047c02 */ /* 0x002fe40008000f00 */
[----:B------:R-:W-:Y:S02]  /*5a70*/  MOV R5, UR9 ;  /* 0x0000000900057c02 */ /* 0x000fe40008000f00 */
[----:B---3--:R-:W-:Y:S01]  /*5a80*/  MOV R7, UR7 ;  /* 0x0000000700077c02 */ /* 0x008fe20008000f00 */
[----:B------:R-:W-:Y:S01]  /*5a90*/  IMAD.U32 R6, RZ, RZ, UR6 ;  /* 0x00000006ff067e24 */ /* 0x000fe2000f8e00ff */
[----:B----4-:R-:W-:Y:S01]  /*5aa0*/  MOV R11, UR5 ;  /* 0x00000005000b7c02 */ /* 0x010fe20008000f00 */
[----:B------:R-:W-:Y:S02]  /*5ab0*/  IMAD.U32 R10, RZ, RZ, UR4 ;  /* 0x00000004ff0a7e24 */ /* 0x000fe4000f8e00ff */
[----:B------:R-:W-:Y:S07]  /*5ac0*/  LEPC R20, `(.L_x_84) ;  /* 0x000000001014794e */ /* 0x000fee0000000000 */
[----:B--2---:R-:W-:Y:S05]  /*5ad0*/  CALL.ABS.NOINC R2 ;  /* 0x0000000002007343 */ /* 0x004fea0003c00000 */
.L_x_84:
[----:B------:R-:W-:Y:S01]  /*5ae0*/  ISETP.NE.U32.AND P3, PT, R54, RZ, PT ;  /* 0x000000ff3600720c */ /* 0x000fe20003f65070 */
[----:B------:R-:W-:Y:S01]  /*5af0*/  UISETP.NE.U32.AND UP0, UPT, UR46, URZ, UPT ;  /* 0x000000ff2e00728c */ /* 0x000fe2000bf05070 */
[----:B------:R-:W-:Y:S02]  /*5b00*/  ISETP.NE.AND P6, PT, R78, RZ, PT ;  /* 0x000000ff4e00720c */ /* 0x000fe40003fc5270 */
[----:B------:R-:W-:Y:S01]  /*5b10*/  ISETP.NE.AND.EX P3, PT, R55, RZ, PT, P3 ;  /* 0x000000ff3700720c */ /* 0x000fe20003f65330 */
[----:B------:R-:W-:Y:S01]  /*5b20*/  UISETP.NE.AND.EX UP0, UPT, UR47, URZ, UPT, UP0 ;  /* 0x000000ff2f00728c */ /* 0x000fe2000bf05300 */
[----:B------:R-:W-:Y:S02]  /*5b30*/  ISETP.NE.U32.AND P1, PT, RZ, UR36, PT ;  /* 0x00000024ff007c0c */ /* 0x000fe4000bf25070 */
[----:B------:R-:W-:Y:S02]  /*5b40*/  PLOP3.LUT P0, PT, PT, PT, PT, 0x8, 0x80 ;  /* 0x000000000080781c */ /* 0x000fe40003f0e170 */
[----:B------:R-:W-:Y:S05]  /*5b50*/  ISETP.NE.AND.EX P1, PT, RZ, UR37, PT, P1 ;  /* 0x00000025ff007c0c */ /* 0x000fea000bf25310 */
[----:B------:R-:W-:Y:S02]  /*5b60*/  @P6 PLOP3.LUT P0, PT, P3, PT, PT, 0x80, 0x8 ;  /* 0x000000000008681c */ /* 0x000fe40001f0f070 */
[----:B------:R-:W-:Y:S11]  /*5b70*/  @!P3 BRA `(.L_x_86) ;  /* 0x00000000002cb947 */ /* 0x000ff60003800000 */
[----:B------:R-:W-:Y:S01]  /*5b80*/  ISETP.NE.U32.AND P2, PT, R52, RZ, PT ;  /* 0x000000ff3400720c */ /* 0x000fe20003f45070 */
[----:B------:R-:W-:Y:S03]  /*5b90*/  IMAD.MOV.U32 R63, RZ, RZ, 0x1 ;  /* 0x00000001ff3f7424 */ /* 0x000fe600078e00ff */
[----:B------:R-:W-:Y:S11]  /*5ba0*/  ISETP.NE.AND.EX P2, PT, R53, RZ, PT, P2 ;  /* 0x000000ff3500720c */ /* 0x000ff60003f45320 */
[----:B------:R-:W-:Y:S02]  /*5bb0*/  @!UPT UIADD3 URZ, UPT, UPT, URZ, URZ, URZ ;  /* 0x000000fffffff290 */ /* 0x000fe4000fffe0ff */
[----:B------:R-:W1:Y:S01]  /*5bc0*/  @P2 LDC.64 R2, c[0x0][0x888] ;  /* 0x00022200ff022b82 */ /* 0x000e620000000a00 */
[----:B------:R-:W-:Y:S04]  /*5bd0*/  @P2 IMAD R0, R19, R54, RZ ;  /* 0x0000003613002224 */ /* 0x000fe800078e02ff */
[----:B-1----:R-:W-:Y:S04]  /*5be0*/  @P2 IMAD.WIDE R2, R0, 0x4, R2 ;  /* 0x0000000400022825 */ /* 0x002fe800078e0202 */
[----:B------:R-:W-:Y:S01]  /*5bf0*/  HFMA2 R0, -RZ, RZ, 0, 5.9604644775390625e-08 ;  /* 0x00000001ff007431 */ /* 0x000fe200000001ff */
[----:B-----5:R1:W5:Y:S04]  /*5c00*/  @P2 LDG.E R35, desc[UR50][R2.64] ;  /* 0x0000003202232981 */ /* 0x020368000c1e1900 */
[----:B------:R-:W-:Y:S01]  /*5c10*/  @!P2 PRMT R63, R0, 0x7610, R63 ;  /* 0x00007610003fa816 */ /* 0x000fe2000000003f */
[----:B-1----:R-:W2:Y:S06]  /*5c20*/  @!P2 LDC R35, c[0x0][0x880] ;  /* 0x00022000ff23ab82 */ /* 0x002eac0000000800 */
.L_x_86:
[----:B------:R-:W-:Y:S05]  /*5c30*/  BRA.U !UP0, `(.L_x_87) ;  /* 0x0000000108207547 */ /* 0x000fea000b800000 */
[----:B------:R-:W-:Y:S04]  /*5c40*/  ISETP.NE.U32.AND P2, PT, RZ, UR38, PT ;  /* 0x00000026ff007c0c */ /* 0x000fe8000bf45070 */
[----:B------:R-:W-:Y:S11]  /*5c50*/  ISETP.NE.AND.EX P2, PT, RZ, UR39, PT, P2 ;  /* 0x00000027ff007c0c */ /* 0x000ff6000bf45320 */
[----:B------:R-:W-:Y:S02]  /*5c60*/  @!UPT UIADD3 URZ, UPT, UPT, URZ, URZ, URZ ;  /* 0x000000fffffff290 */ /* 0x000fe4000fffe0ff */
[----:B------:R-:W1:Y:S01]  /*5c70*/  @P2 LDC.64 R2, c[0x0][0x8a8] ;  /* 0x00022a00ff022b82 */ /* 0x000e620000000a00 */
[----:B------:R-:W-:Y:S04]  /*5c80*/  @P2 IMAD R5, R19, UR46, RZ ;  /* 0x0000002e13052c24 */ /* 0x000fe8000f8e02ff */
[----:B-1----:R-:W-:Y:S05]  /*5c90*/  @P2 IMAD.WIDE R2, R5, 0x4, R2 ;  /* 0x0000000405022825 */ /* 0x002fea00078e0202 */
[----:B-----5:R1:W5:Y:S02]  /*5ca0*/  @P2 LDG.E R33, desc[UR50][R2.64] ;  /* 0x0000003202212981 */ /* 0x020364000c1e1900 */
[----:B-1----:R-:W3:Y:S02]  /*5cb0*/  @!P2 LDC R33, c[0x0][0x8a0] ;  /* 0x00022800ff21ab82 */ /* 0x002ee40000000800 */
.L_x_87:
[----:B--2--5:R-:W-:Y:S01]  /*5cc0*/  FSETP.NEU.AND P2, PT, R35, RZ, PT ;  /* 0x000000ff2300720b */ /* 0x024fe20003f4d000 */
[----:B------:R-:W-:Y:S01]  /*5cd0*/  IMAD.SHL.U32 R88, R45, 0x40, RZ ;  /* 0x000000402d587824 */ /* 0x000fe200078e00ff */
[----:B------:R-:W-:Y:S01]  /*5ce0*/  SEL R5, RZ, 0xffffffff, P1 ;  /* 0xffffffffff057807 */ /* 0x000fe20000800000 */
[----:B------:R-:W-:Y:S01]  /*5cf0*/  BSSY B1, `(.L_x_88) ;  /* 0x0000045000017945 */ /* 0x000fe20003800000 */
[----:B------:R-:W-:Y:S01]  /*5d00*/  @P6 LOP3.LUT P1, RZ, R63, 0xff, RZ, 0xc0, !PT ;  /* 0x000000ff3fff6812 */ /* 0x000fe2000782c0ff */
[----:B------:R-:W-:Y:S01]  /*5d10*/  IMAD.HI.U32 R9, R88, R61, RZ ;  /* 0x0000003d58097227 */ /* 0x000fe200078e00ff */
[----:B------:R-:W-:Y:S02]  /*5d20*/  @P6 SEL R2, RZ, 0xffffffff, P2 ;  /* 0xffffffffff026807 */ /* 0x000fe40001000000 */
[----:B------:R-:W-:Y:S01]  /*5d30*/  LOP3.LUT R39, R74, 0x1, RZ, 0x3c, !PT ;  /* 0x000000014a277812 */ /* 0x000fe200078e3cff */
[----:B------:R-:W-:Y:S01]  /*5d40*/  IMAD.MOV.U32 R85, RZ, RZ, 0x1 ;  /* 0x00000001ff557424 */ /* 0x000fe200078e00ff */
[----:B------:R-:W-:Y:S01]  /*5d50*/  @P0 SEL R2, R5, R2, !P1 ;  /* 0x0000000205020207 */ /* 0x000fe20004800000 */
[----:B------:R-:W-:Y:S01]  /*5d60*/  IMAD.IADD R34, R32, 0x1, R17 ;  /* 0x0000000120227824 */ /* 0x000fe200078e0211 */
[----:B------:R-:W-:Y:S01]  /*5d70*/  ISETP.NE.AND P0, PT, R60, 0x1, PT ;  /* 0x000000013c00780c */ /* 0x000fe20003f05270 */
[----:B------:R-:W-:Y:S01]  /*5d80*/  IMAD.U32 R86, RZ, RZ, UR58 ;  /* 0x0000003aff567e24 */ /* 0x000fe2000f8e00ff */
[----:B------:R-:W-:Y:S02]  /*5d90*/  @P6 LOP3.LUT R2, R2, 0x1, RZ, 0xc0, !PT ;  /* 0x0000000102026812 */ /* 0x000fe400078ec0ff */
[----:B------:R-:W-:Y:S02]  /*5da0*/  CS2R R50, SRZ ;  /* 0x0000000000327805 */ /* 0x000fe4000001ff00 */
[----:B------:R-:W-:Y:S02]  /*5db0*/  SHF.R.U32.HI R9, RZ, R58, R9 ;  /* 0x0000003aff097219 */ /* 0x000fe40000011609 */
[----:B------:R-:W-:Y:S02]  /*5dc0*/  CS2R R48, SRZ ;  /* 0x0000000000307805 */ /* 0x000fe4000001ff00 */
[----:B------:R-:W-:Y:S01]  /*5dd0*/  ISETP.NE.U32.OR P4, PT, R2, 0x1, !P6 ;  /* 0x000000010200780c */ /* 0x000fe20007785470 */
[----:B------:R-:W-:Y:S01]  /*5de0*/  IMAD.U32 R2, RZ, RZ, UR58 ;  /* 0x0000003aff027e24 */ /* 0x000fe2000f8e00ff */
[----:B------:R-:W-:Y:S02]  /*5df0*/  SEL R82, R88, R9, !P0 ;  /* 0x0000000958527207 */ /* 0x000fe40004000000 */
[----:B------:R-:W-:Y:S02]  /*5e00*/  CS2R R42, SRZ ;  /* 0x00000000002a7805 */ /* 0x000fe4000001ff00 */
[----:B------:R-:W-:Y:S02]  /*5e10*/  ISETP.NE.AND P0, PT, R59, 0x1, PT ;  /* 0x000000013b00780c */ /* 0x000fe40003f05270 */
[----:B------:R-:W-:Y:S02]  /*5e20*/  CS2R R40, SRZ ;  /* 0x0000000000287805 */ /* 0x000fe4000001ff00 */
[----:B------:R-:W-:Y:S01]  /*5e30*/  LEA R0, R2, UR52, 0x3 ;  /* 0x0000003402007c11 */ /* 0x000fe2000f8e18ff */
[----:B------:R-:W-:Y:S01]  /*5e40*/  IMAD.HI.U32 R83, R82, UR48, RZ ;  /* 0x0000003052537c27 */ /* 0x000fe2000f8e00ff */
[----:B------:R-:W-:Y:S02]  /*5e50*/  LEA R84, R30, UR52, 0x3 ;  /* 0x000000341e547c11 */ /* 0x000fe4000f8e18ff */
[----:B------:R-:W-:Y:S02]  /*5e60*/  SHF.L.U32 R3, R73, 0x1f, RZ ;  /* 0x0000001f49037819 */ /* 0x000fe400000006ff */
[----:B------:R-:W-:Y:S02]  /*5e70*/  SHF.R.U32.HI R83, RZ, UR49, R83 ;  /* 0x00000031ff537c19 */ /* 0x000fe40008011653 */
[----:B------:R-:W-:Y:S02]  /*5e80*/  @P4 SHF.L.U32 R7, R39, 0x1f, RZ ;  /* 0x0000001f27074819 */ /* 0x000fe400000006ff */
[----:B------:R-:W-:Y:S02]  /*5e90*/  SEL R83, R82, R83, !P0 ;  /* 0x0000005352537207 */ /* 0x000fe40004000000 */
[----:B------:R-:W1:Y:S01]  /*5ea0*/  @P4 SYNCS.PHASECHK.TRANS64.TRYWAIT P1, [R0+URZ+0xd0], R7 ;  /* 0x0000d007000045a7 */ /* 0x000e6200080211ff */
[----:B------:R-:W-:Y:S02]  /*5eb0*/  SEL R2, RZ, 0xffffffff, P2 ;  /* 0xffffffffff027807 */ /* 0x000fe40001000000 */
[----:B------:R-:W-:Y:S01]  /*5ec0*/  LOP3.LUT P2, R89, R63, 0xff, RZ, 0xc0, !PT ;  /* 0x000000ff3f597812 */ /* 0x000fe2000784c0ff */
[----:B------:R-:W-:Y:S01]  /*5ed0*/  IMAD.MOV R4, RZ, RZ, -R83 ;  /* 0x000000ffff047224 */ /* 0x000fe200078e0a53 */
[----:B------:R-:W-:Y:S02]  /*5ee0*/  P2R R90, PR, RZ, 0x10 ;  /* 0x00000010ff5a7803 */ /* 0x000fe40000000000 */
[----:B------:R-:W-:Y:S01]  /*5ef0*/  @P3 SEL R2, R5, R2, !P2 ;  /* 0x0000000205023207 */ /* 0x000fe20005000000 */
[--C-:B------:R-:W-:Y:S02]  /*5f00*/  IMAD.MOV R5, RZ, RZ, -R82.reuse ;  /* 0x000000ffff057224 */ /* 0x100fe400078e0a52 */
[----:B------:R-:W-:Y:S01]  /*5f10*/  IMAD R82, R59, R4, R82 ;  /* 0x000000043b527224 */ /* 0x000fe200078e0252 */
[----:B------:R-:W-:Y:S01]  /*5f20*/  LOP3.LUT R2, R2, 0x1, RZ, 0xc0, !PT ;  /* 0x0000000102027812 */ /* 0x000fe200078ec0ff */
[----:B------:R-:W-:Y:S03]  /*5f30*/  IMAD R88, R60, R5, R88 ;  /* 0x000000053c587224 */ /* 0x000fe600078e0258 */
[----:B------:R-:W-:Y:S01]  /*5f40*/  ISETP.NE.U32.AND P2, PT, R2, 0x1, PT ;  /* 0x000000010200780c */ /* 0x000fe20003f45070 */
[----:B------:R2:W4:Y:S03]  /*5f50*/  SYNCS.PHASECHK.TRANS64.TRYWAIT P0, [R84+URZ+0x120], R3 ;  /* 0x00012003540075a7 */ /* 0x00052600080011ff */
[----:B------:R-:W-:Y:S02]  /*5f60*/  P2R R87, PR, RZ, 0x4 ;  /* 0x00000004ff577803 */ /* 0x000fe40000000000 */
[----:B-1----:R-:W-:Y:S01]  /*5f70*/  @P4 SEL R85, RZ, 0x1, !P1 ;  /* 0x00000001ff554807 */ /* 0x002fe20004800000 */
[----:B--2---:R-:W-:Y:S06]  /*5f80*/  @!P4 BRA `(.L_x_89) ;  /* 0x00000000006cc947 */ /* 0x004fec0003800000 */
[----:B------:R-:W-:Y:S01]  /*5f90*/  HFMA2 R43, -RZ, RZ, 0, 0 ;  /* 0x00000000ff2b7431 */ /* 0x000fe200000001ff */
[----:B------:R-:W-:Y:S01]  /*5fa0*/  ISETP.NE.AND P1, PT, R85, RZ, PT ;  /* 0x000000ff5500720c */ /* 0x000fe20003f25270 */
[----:B------:R-:W-:Y:S01]  /*5fb0*/  IMAD.U32 R2, RZ, RZ, UR58 ;  /* 0x0000003aff027e24 */ /* 0x000fe2000f8e00ff */
[----:B------:R-:W-:Y:S11]  /*5fc0*/  BSSY B0, `(.L_x_90) ;  /* 0x0000005000007945 */ /* 0x000ff60003800000 */
[----:B------:R-:W-:Y:S05]  /*5fd0*/  @P1 BRA `(.L_x_91) ;  /* 0x00000000000c1947 */ /* 0x000fea0003800000 */
[----:B------:R-:W-:Y:S04]  /*5fe0*/  SHF.L.U32 R5, R39, 0x1f, RZ ;  /* 0x0000001f27057819 */ /* 0x000fe800000006ff */
[----:B------:R-:W1:Y:S02]  /*5ff0*/  SYNCS.PHASECHK.TRANS64.TRYWAIT P1, [R0+URZ+0xd0], R5 ;  /* 0x0000d005000075a7 */ /* 0x000e6400080211ff */
[----:B-1----:R-:W-:Y:S05]  /*6000*/  @!P1 BRA `(.L_x_92) ;  /* 0x0000002000289947 */ /* 0x002fea0003800000 */
.L_x_91:
[----:B------:R-:W-:Y:S05]  /*6010*/  BSYNC B0 ;  /* 0x0000000000007941 */ /* 0x000fea0003800000 */
.L_x_90:
[----:B------:R-:W-:Y:S01]  /*6020*/  ISETP.NE.AND P1, PT, R87, RZ, PT ;  /* 0x000000ff5700720c */ /* 0x000fe20003f25270 */
[----:B------:R-:W-:Y:S01]  /*6030*/  IMAD.MOV.U32 R42, RZ, RZ, RZ ;  /* 0x000000ffff2a7224 */ /* 0x000fe200078e00ff */
[----:B------:R-:W-:Y:S02]  /*6040*/  CS2R R40, SRZ ;  /* 0x0000000000287805 */ /* 0x000fe4000001ff00 */
[----:B------:R-:W-:Y:S02]  /*6050*/  CS2R R50, SRZ ;  /* 0x0000000000327805 */ /* 0x000fe4000001ff00 */
[----:B------:R-:W-:Y:S07]  /*6060*/  CS2R R48, SRZ ;  /* 0x0000000000307805 */ /* 0x000fee000001ff00 */
[----:B-1----:R-:W-:Y:S01]  /*6070*/  @P1 IMAD R0, R2, 0x800, R75 ;  /* 0x0000080002001824 */ /* 0x002fe200078e024b */
[----:B------:R-:W-:Y:S05]  /*6080*/  @P1 WARPSYNC.ALL ;  /* 0x0000000000001948 */ /* 0x000fea0003800000 */
[----:B------:R-:W-:Y:S01]  /*6090*/  @P1 LEA R5, R0, UR52, 0x1 ;  /* 0x0000003400051c11 */ /* 0x000fe2000f8e08ff */
[----:B------:R-:W-:Y:S04]  /*60a0*/  UIADD3 UR4, UPT, UPT, UR58, 0x1, URZ ;  /* 0x000000013a047890 */ /* 0x000fe8000fffe0ff */
[----:B------:R1:W2:Y:S01]  /*60b0*/  @P1 LDSM.16.M88.4 R40, [R5+0x200] ;  /* 0x000200000528183b */ /* 0x0002a20000000200 */
[----:B------:R-:W-:Y:S01]  /*60c0*/  @P1 IMAD R0, R80, 0x2, R5 ;  /* 0x0000000250001824 */ /* 0x000fe200078e0205 */
[----:B------:R-:W-:Y:S04]  /*60d0*/  UISETP.NE.AND UP0, UPT, UR4, 0x3, UPT ;  /* 0x000000030400788c */ /* 0x000fe8000bf05270 */
[----:B------:R1:W1:Y:S01]  /*60e0*/  @P1 LDSM.16.M88.4 R48, [R0+0x200] ;  /* 0x000200000030183b */ /* 0x0002620000000200 */
[----:B------:R-:W-:Y:S01]  /*60f0*/  USEL UR4, UR4, URZ, UP0 ;  /* 0x000000ff04047287 */ /* 0x000fe20008000000 */
[----:B------:R-:W-:Y:S04]  /*6100*/  PLOP3.LUT P1, PT, PT, PT, UP0, 0x80, 0x8 ;  /* 0x000000000008781c */ /* 0x000fe80003f2f008 */
[----:B------:R-:W-:Y:S01]  /*6110*/  SEL R2, RZ, 0x1, P1 ;  /* 0x00000001ff027807 */ /* 0x000fe20000800000 */
[----:B------:R-:W-:Y:S03]  /*6120*/  IMAD.U32 R86, RZ, RZ, UR4 ;  /* 0x00000004ff567e24 */ /* 0x000fe6000f8e00ff */
[----:B------:R-:W-:Y:S02]  /*6130*/  LOP3.LUT R39, R39, R2, RZ, 0x3c, !PT ;  /* 0x0000000227277212 */ /* 0x000fe400078e3cff */
.L_x_89:
[----:B------:R-:W-:Y:S05]  /*6140*/  BSYNC B1 ;  /* 0x0000000000017941 */ /* 0x000fea0003800000 */
.L_x_88:
[----:B-1----:R-:W-:Y:S04]  /*6150*/  SHF.R.U32.HI R0, RZ, 0x15, R34 ;  /* 0x00000015ff007819 */ /* 0x002fe80000011622 */
[----:B------:R-:W-:Y:S01]  /*6160*/  LOP3.LUT P1, RZ, R0, 0x3, R77, 0x48, !PT ;  /* 0x0000000300ff7812 */ /* 0x000fe2000782484d */
[----:B------:R-:W-:Y:S01]  /*6170*/  @!UPT UIADD3 URZ, UPT, UPT, URZ, URZ, URZ ;  /* 0x000000fffffff290 */ /* 0x000fe2000fffe0ff */
[----:B----4-:R-:W-:Y:S11]  /*6180*/  @P0 BRA `(.L_x_93) ;  /* 0x0000000000080947 */ /* 0x010ff60003800000 */
[----:B------:R-:W1:Y:S02]  /*6190*/  SYNCS.PHASECHK.TRANS64.TRYWAIT P0, [R84+URZ+0x120], R3 ;  /* 0x00012003540075a7 */ /* 0x000e6400080011ff */
[----:B-1----:R-:W-:Y:S05]  /*61a0*/  @!P0 BRA `(.L_x_94) ;  /* 0x0000001c00d48947 */ /* 0x002fea0003800000 */
.L_x_93:
[----:B------:R-:W-:Y:S05]  /*61b0*/  @!P1 BRA `(.L_x_95) ;  /* 0x0000000000409947 */ /* 0x000fea0003800000 */
[----:B------:R-:W4:Y:S01]  /*61c0*/  LDCU.64 UR8, c[0x4][0x70] ;  /* 0x01000e00ff0877ac */ /* 0x000f220008000a00 */
[----:B-1----:R-:W-:Y:S01]  /*61d0*/  MOV R3, 0x0 ;  /* 0x0000000000037802 */ /* 0x002fe20000000f00 */
[----:B------:R-:W-:Y:S02]  /*61e0*/  HFMA2 R12, -RZ, RZ, 0, 5.9604644775390625e-08 ;  /* 0x00000001ff0c7431 */ /* 0x000fe400000001ff */
[----:B------:R-:W-:Y:S02]  /*61f0*/  IMAD.MOV.U32 R8, RZ, RZ, 0x192 ;  /* 0x00000192ff087424 */ /* 0x000fe400078e00ff */
[----:B------:R-:W-:Y:S01]  /*6200*/  IMAD.MOV.U32 R13, RZ, RZ, RZ ;  /* 0x000000ffff0d7224 */ /* 0x000fe200078e00ff */
[----:B------:R-:W1:Y:S01]  /*6210*/  LDCU.64 UR6, c[0x4][0x78] ;  /* 0x01000f00ff0677ac */ /* 0x000e620008000a00 */
[----:B------:R-:W2:Y:S01]  /*6220*/  LDC.64 R2, c[0x4][R3] ;  /* 0x0100000003027b82 */ /* 0x000ea20000000a00 */
[----:B------:R-:W5:Y:S01]  /*6230*/  LDCU.64 UR4, c[0x4][0x10] ;  /* 0x01000200ff0477ac */ /* 0x000f620008000a00 */
[----:B----4-:R-:W-:Y:S01]  /*6240*/  MOV R5, UR9 ;  /* 0x0000000900057c02 */ /* 0x010fe20008000f00 */
[----:B------:R-:W-:Y:S01]  /*6250*/  IMAD.U32 R4, RZ, RZ, UR8 ;  /* 0x00000008ff047e24 */ /* 0x000fe2000f8e00ff */
[----:B-1----:R-:W-:Y:S01]  /*6260*/  MOV R7, UR7 ;  /* 0x0000000700077c02 */ /* 0x002fe20008000f00 */
[----:B------:R-:W-:Y:S01]  /*6270*/  IMAD.U32 R6, RZ, RZ, UR6 ;  /* 0x00000006ff067e24 */ /* 0x000fe2000f8e00ff */
[----:B-----5:R-:W-:Y:S01]  /*6280*/  MOV R11, UR5 ;  /* 0x00000005000b7c02 */ /* 0x020fe20008000f00 */
[----:B------:R-:W-:Y:S02]  /*6290*/  IMAD.U32 R10, RZ, RZ, UR4 ;  /* 0x00000004ff0a7e24 */ /* 0x000fe4000f8e00ff */
[----:B------:R-:W-:Y:S07]  /*62a0*/  LEPC R20, `(.L_x_95) ;  /* 0x000000001014794e */ /* 0x000fee0000000000 */
[----:B--23--:R-:W-:Y:S05]  /*62b0*/  CALL.ABS.NOINC R2 ;  /* 0x0000000002007343 */ /* 0x00cfea0003c00000 */
.L_x_95:
[----:B------:R-:W-:Y:S05]  /*62c0*/  WARPSYNC.ALL ;  /* 0x0000000000007948 */ /* 0x000fea0003800000 */
[----:B------:R-:W-:Y:S01]  /*62d0*/  R2UR UR4, R34 ;  /* 0x00000000220472ca */ /* 0x000fe200000e0000 */
[--C-:B--2---:R-:W-:Y:S01]  /*62e0*/  HADD2.F32 R20, -RZ, R40.reuse.H0_H0 ;  /* 0x20000028ff147230 */ /* 0x104fe20000004100 */
[----:B------:R-:W-:Y:S01]  /*62f0*/  MOV R70, UR58 ;  /* 0x0000003a00467c02 */ /* 0x000fe20008000f00 */
[----:B------:R-:W-:Y:S01]  /*6300*/  HADD2.F32 R21, -RZ, R40.H1_H1 ;  /* 0x30000028ff157230 */ /* 0x000fe20000004100 */
[----:B------:R-:W-:Y:S01]  /*6310*/  SHF.L.U32 R91, R80, 0x1, RZ ;  /* 0x00000001505b7819 */ /* 0x000fe200000006ff */
[----:B------:R-:W-:Y:S01]  /*6320*/  HADD2.F32 R36, -RZ, R41.H1_H1 ;  /* 0x30000029ff247230 */ /* 0x000fe20000004100 */
[----:B------:R-:W-:Y:S01]  /*6330*/  LEA R92, R70, R75, 0xb ;  /* 0x0000004b465c7211 */ /* 0x000fe200078e58ff */
[----:B------:R-:W-:Y:S01]  /*6340*/  HADD2.F32 R37, -RZ, R48.H0_H0 ;  /* 0x20000030ff257230 */ /* 0x000fe20000004100 */
[----:B------:R-:W-:Y:S01]  /*6350*/  ISETP.NE.AND P0, PT, R76, RZ, PT ;  /* 0x000000ff4c00720c */ /* 0x000fe20003f05270 */
[----:B------:R-:W-:Y:S01]  /*6360*/  HADD2.F32 R38, -RZ, R51.H1_H1 ;  /* 0x30000033ff267230 */ /* 0x000fe20000004100 */
[----:B------:R-:W-:Y:S01]  /*6370*/  LEA R93, R92, UR52, 0x1 ;  /* 0x000000345c5d7c11 */ /* 0x000fe2000f8e08ff */
[----:B------:R-:W-:Y:S02]  /*6380*/  BSSY.RECONVERGENT B0, `(.L_x_96) ;  /* 0x0000049000007945 */ /* 0x000fe40003800200 */
[----:B------:R-:W3:Y:S01]  /*6390*/  LDTM.16dp256bit.x4 R4, tmem[UR4] ;  /* 0x00000004000479ee */ /* 0x000ee20008120000 */
[----:B------:R-:W-:Y:S01]  /*63a0*/  IADD3 R92, PT, PT, R91, 0x200, R93 ;  /* 0x000002005b5c7810 */ /* 0x000fe20007ffe05d */
[C---:B---3--:R-:W-:Y:S01]  /*63b0*/  FMUL R0, R33.reuse, R4 ;  /* 0x0000000421007220 */ /* 0x048fe20000400000 */
[C---:B------:R-:W-:Y:S01]  /*63c0*/  FMUL R2, R33.reuse, R5 ;  /* 0x0000000521027220 */ /* 0x040fe20000400000 */
[C---:B-1----:R-:W-:Y:S01]  /*63d0*/  FMUL R3, R33.reuse, R6 ;  /* 0x0000000621037220 */ /* 0x042fe20000400000 */
[----:B------:R-:W-:Y:S01]  /*63e0*/  FMUL R7, R33, R7 ;  /* 0x0000000721077220 */ /* 0x000fe20000400000 */
[C---:B------:R-:W-:Y:S01]  /*63f0*/  FFMA R0, R35.reuse, R20, R0 ;  /* 0x0000001423007223 */ /* 0x040fe20000000000 */
[----:B------:R-:W-:Y:S02]  /*6400*/  HADD2.F32 R20, -RZ, R41.H0_H0 ;  /* 0x20000029ff147230 */ /* 0x000fe40000004100 */
[----:B------:R-:W-:Y:S01]  /*6410*/  FFMA R2, R35, R21, R2 ;  /* 0x0000001523027223 */ /* 0x000fe20000000002 */
[C---:B------:R-:W-:Y:S01]  /*6420*/  FMUL R4, R33.reuse, R8 ;  /* 0x0000000821047220 */ /* 0x040fe20000400000 */
[----:B------:R-:W-:Y:S01]  /*6430*/  FMUL R5, R33, R9 ;  /* 0x0000000921057220 */ /* 0x000fe20000400000 */
[--C-:B------:R-:W-:Y:S02]  /*6440*/  HADD2.F32 R21, -RZ, R43.reuse.H0_H0 ;  /* 0x2000002bff157230 */ /* 0x100fe40000004100 */
[C---:B------:R-:W-:Y:S01]  /*6450*/  FFMA R3, R35.reuse, R20, R3 ;  /* 0x0000001423037223 */ /* 0x040fe20000000003 */
[--C-:B------:R-:W-:Y:S01]  /*6460*/  HADD2.F32 R20, -RZ, R42.reuse.H0_H0 ;  /* 0x2000002aff147230 */ /* 0x100fe20000004100 */
[----:B------:R-:W-:Y:S01]  /*6470*/  F2FP.F16.F32.PACK_AB R44, R2, R0 ;  /* 0x00000000022c723e */ /* 0x000fe200000000ff */
[----:B------:R-:W-:Y:S01]  /*6480*/  FFMA R7, R35, R36, R7 ;  /* 0x0000002423077223 */ /* 0x000fe20000000007 */
[----:B------:R-:W-:Y:S01]  /*6490*/  FMUL R6, R33, R10 ;  /* 0x0000000a21067220 */ /* 0x000fe20000400000 */
[----:B------:R-:W-:Y:S02]  /*64a0*/  HADD2.F32 R36, -RZ, R43.H1_H1 ;  /* 0x3000002bff247230 */ /* 0x000fe40000004100 */
[----:B------:R-:W-:Y:S01]  /*64b0*/  FFMA R4, R35, R20, R4 ;  /* 0x0000001423047223 */ /* 0x000fe20000000004 */
[----:B------:R-:W-:Y:S01]  /*64c0*/  HADD2.F32 R20, -RZ, R42.H1_H1 ;  /* 0x3000002aff147230 */ /* 0x000fe20000004100 */
[----:B------:R-:W-:Y:S01]  /*64d0*/  F2FP.F16.F32.PACK_AB R45, R7, R3 ;  /* 0x00000003072d723e */ /* 0x000fe200000000ff */
[C---:B------:R-:W-:Y:S01]  /*64e0*/  FMUL R11, R33.reuse, R11 ;  /* 0x0000000b210b7220 */ /* 0x040fe20000400000 */
[C---:B------:R-:W-:Y:S01]  /*64f0*/  FMUL R8, R33.reuse, R12 ;  /* 0x0000000c21087220 */ /* 0x040fe20000400000 */
[----:B------:R-:W-:Y:S01]  /*6500*/  FMUL R9, R33, R13 ;  /* 0x0000000d21097220 */ /* 0x000fe20000400000 */
[C---:B------:R-:W-:Y:S01]  /*6510*/  FFMA R5, R35.reuse, R20, R5 ;  /* 0x0000001423057223 */ /* 0x040fe20000000005 */
[----:B------:R-:W-:Y:S02]  /*6520*/  HADD2.F32 R20, -RZ, R48.H1_H1 ;  /* 0x30000030ff147230 */ /* 0x000fe40000004100 */
[C---:B------:R-:W-:Y:S01]  /*6530*/  FFMA R6, R35.reuse, R21, R6 ;  /* 0x0000001523067223 */ /* 0x040fe20000000006 */
[C---:B------:R-:W-:Y:S01]  /*6540*/  FFMA R11, R35.reuse, R36, R11 ;  /* 0x00000024230b7223 */ /* 0x040fe2000000000b */
[C---:B------:R-:W-:Y:S01]  /*6550*/  FFMA R8, R35.reuse, R37, R8 ;  /* 0x0000002523087223 */ /* 0x040fe20000000008 */
[--C-:B------:R-:W-:Y:S02]  /*6560*/  HADD2.F32 R21, -RZ, R49.reuse.H0_H0 ;  /* 0x20000031ff157230 */ /* 0x100fe40000004100 */
[----:B------:R-:W-:Y:S01]  /*6570*/  FFMA R9, R35, R20, R9 ;  /* 0x0000001423097223 */ /* 0x000fe20000000009 */
[C---:B------:R-:W-:Y:S01]  /*6580*/  FMUL R10, R33.reuse, R14 ;  /* 0x0000000e210a7220 */ /* 0x040fe20000400000 */
[----:B------:R-:W-:Y:S02]  /*6590*/  HADD2.F32 R20, -RZ, R49.H1_H1 ;  /* 0x30000031ff147230 */ /* 0x000fe40000004100 */
[C---:B------:R-:W-:Y:S01]  /*65a0*/  FMUL R15, R33.reuse, R15 ;  /* 0x0000000f210f7220 */ /* 0x040fe20000400000 */
[----:B------:R-:W-:Y:S01]  /*65b0*/  FMUL R12, R33, R16 ;  /* 0x00000010210c7220 */ /* 0x000fe20000400000 */
[C---:B------:R-:W-:Y:S01]  /*65c0*/  FFMA R10, R35.reuse, R21, R10 ;  /* 0x00000015230a7223 */ /* 0x040fe2000000000a */
[--C-:B------:R-:W-:Y:S02]  /*65d0*/  HADD2.F32 R36, -RZ, R50.reuse.H1_H1 ;  /* 0x30000032ff247230 */ /* 0x100fe40000004100 */
[----:B------:R-:W-:Y:S01]  /*65e0*/  FFMA R15, R35, R20, R15 ;  /* 0x00000014230f7223 */ /* 0x000fe2000000000f */
[----:B------:R-:W-:Y:S02]  /*65f0*/  HADD2.F32 R20, -RZ, R50.H0_H0 ;  /* 0x20000032ff147230 */ /* 0x000fe40000004100 */
[C---:B------:R-:W-:Y:S01]  /*6600*/  FMUL R13, R33.reuse, R17 ;  /* 0x00000011210d7220 */ /* 0x040fe20000400000 */
[----:B------:R-:W-:Y:S02]  /*6610*/  HADD2.F32 R21, -RZ, R51.H0_H0 ;  /* 0x20000033ff157230 */ /* 0x000fe40000004100 */
[C---:B------:R-:W-:Y:S01]  /*6620*/  FMUL R14, R33.reuse, R18 ;  /* 0x00000012210e7220 */ /* 0x040fe20000400000 */
[----:B------:R-:W-:Y:S01]  /*6630*/  FMUL R19, R33, R19 ;  /* 0x0000001321137220 */ /* 0x000fe20000400000 */
[C---:B------:R-:W-:Y:S01]  /*6640*/  FFMA R12, R35.reuse, R20, R12 ;  /* 0x00000014230c7223 */ /* 0x040fe2000000000c */
[C---:B------:R-:W-:Y:S01]  /*6650*/  FFMA R13, R35.reuse, R36, R13 ;  /* 0x00000024230d7223 */ /* 0x040fe2000000000d */
[C---:B------:R-:W-:Y:S01]  /*6660*/  FFMA R14, R35.reuse, R21, R14 ;  /* 0x00000015230e7223 */ /* 0x040fe2000000000e */
[----:B------:R-:W-:Y:S01]  /*6670*/  FFMA R19, R35, R38, R19 ;  /* 0x0000002623137223 */ /* 0x000fe20000000013 */
[----:B------:R-:W-:Y:S02]  /*6680*/  F2FP.F16.F32.PACK_AB R46, R5, R4 ;  /* 0x00000004052e723e */ /* 0x000fe400000000ff */
[----:B------:R-:W-:Y:S02]  /*6690*/  F2FP.F16.F32.PACK_AB R47, R11, R6 ;  /* 0x000000060b2f723e */ /* 0x000fe400000000ff */
[----:B------:R-:W-:Y:S02]  /*66a0*/  F2FP.F16.F32.PACK_AB R68, R9, R8 ;  /* 0x000000080944723e */ /* 0x000fe400000000ff */
[----:B------:R-:W-:Y:S01]  /*66b0*/  F2FP.F16.F32.PACK_AB R69, R15, R10 ;  /* 0x0000000a0f45723e */ /* 0x000fe200000000ff */
[----:B------:R1:W-:Y:S01]  /*66c0*/  STSM.16.M88.4 [R93+0x200], R44 ;  /* 0x0002002c5d007844 */ /* 0x0003e20000000200 */
[----:B------:R-:W-:Y:S02]  /*66d0*/  F2FP.F16.F32.PACK_AB R70, R13, R12 ;  /* 0x0000000c0d46723e */ /* 0x000fe400000000ff */
[----:B------:R-:W-:Y:S05]  /*66e0*/  F2FP.F16.F32.PACK_AB R71, R19, R14 ;  /* 0x0000000e1347723e */ /* 0x000fea00000000ff */
[----:B------:R1:W-:Y:S01]  /*66f0*/  STSM.16.M88.4 [R92], R68 ;  /* 0x000000445c007844 */ /* 0x0003e20000000200 */
[----:B------:R-:W-:Y:S01]  /*6700*/  @!PT LDS RZ, [RZ] ;  /* 0x00000000fffff984 */ /* 0x000fe20000000800 */
[----:B------:R-:W-:Y:S01]  /*6710*/  @!PT LDS RZ, [RZ] ;  /* 0x00000000fffff984 */ /* 0x000fe20000000800 */
[----:B------:R-:W-:Y:S01]  /*6720*/  @!PT LDS RZ, [RZ] ;  /* 0x00000000fffff984 */ /* 0x000fe20000000800 */
[----:B------:R-:W-:Y:S01]  /*6730*/  @!PT LDS RZ, [RZ] ;  /* 0x00000000fffff984 */ /* 0x000fe20000000800 */
[----:B------:R2:W-:Y:S07]  /*6740*/  MEMBAR.ALL.CTA ;  /* 0x0000000000007992 */ /* 0x0005ee0000008000 */
[----:B--2---:R-:W2:Y:S02]  /*6750*/  FENCE.VIEW.ASYNC.S ;  /* 0x00000000000073c6 */ /* 0x004ea40000000000 */
[----:B--2---:R-:W-:Y:S06]  /*6760*/  BAR.SYNC.DEFER_BLOCKING 0x1, 0x80 ;  /* 0x0042000000007b1d */ /* 0x004fec0000010000 */
[----:B------:R-:W-:Y:S05]  /*6770*/  @P0 BRA `(.L_x_97) ;  /* 0x0000000000240947 */ /* 0x000fea0003800000 */
[----:B------:R-:W-:Y:S01]  /*6780*/  R2UR UR42, R88 ;  /* 0x00000000582a72ca */ /* 0x000fe200000e0000 */
[----:B------:R-:W-:Y:S01]  /*6790*/  UIADD3 UR6, UP0, UPT, UR56, 0x680, URZ ;  /* 0x0000068038067890 */ /* 0x000fe2000ff1e0ff */
[----:B------:R-:W-:Y:S01]  /*67a0*/  R2UR UR43, R82 ;  /* 0x00000000522b72ca */ /* 0x000fe200000e0000 */
[----:B------:R-:W-:Y:S01]  /*67b0*/  ULEA UR4, UR58, UR52, 0xc ;  /* 0x000000343a047291 */ /* 0x000fe2000f8e60ff */
[----:B------:R-:W-:Y:S01]  /*67c0*/  R2UR UR44, R83 ;  /* 0x00000000532c72ca */ /* 0x000fe200000e0000 */
[----:B------:R-:W-:Y:S02]  /*67d0*/  UIADD3.X UR7, UPT, UPT, URZ, UR57, URZ, UP0, !UPT ;  /* 0x00000039ff077290 */ /* 0x000fe400087fe4ff */
[----:B------:R-:W-:Y:S10]  /*67e0*/  UIADD3 UR40, UPT, UPT, UR4, 0x200, URZ ;  /* 0x0000020004287890 */ /* 0x000ff4000fffe0ff */
[----:B------:R2:W-:Y:S02]  /*67f0*/  UTMASTG.4D.IM2COL [UR40], [UR6] ;  /* 0x00000028060073b5 */ /* 0x0005e40008058000 */
[----:B--2---:R0:W-:Y:S02]  /*6800*/  UTMACMDFLUSH ;  /* 0x00000000000079b7 */ /* 0x0041e40000000000 */
.L_x_97:
[----:B------:R-:W-:Y:S05]  /*6810*/  BSYNC.RECONVERGENT B0 ;  /* 0x0000000000007941 */ /* 0x000fea0003800200 */
.L_x_96:
[----:B------:R-:W-:Y:S01]  /*6820*/  UIADD3 UR40, UPT, UPT, UR58, 0x1, URZ ;  /* 0x000000013a287890 */ /* 0x000fe2000fffe0ff */
[----:B------:R-:W-:Y:S03]  /*6830*/  BSSY.RECONVERGENT B0, `(.L_x_98) ;  /* 0x0000005000007945 */ /* 0x000fe60003800200 */
[----:B------:R-:W-:Y:S04]  /*6840*/  UISETP.NE.AND UP0, UPT, UR40, 0x3, UPT ;  /* 0x000000032800788c */ /* 0x000fe8000bf05270 */
[----:B------:R-:W-:Y:S01]  /*6850*/  USEL UR42, UR40, URZ, UP0 ;  /* 0x000000ff282a7287 */ /* 0x000fe20008000000 */
[----:B------:R-:W-:Y:S11]  /*6860*/  @P0 BRA `(.L_x_99) ;  /* 0x0000000000040947 */ /* 0x000ff60003800000 */
[----:B------:R-:W-:Y:S04]  /*6870*/  DEPBAR.LE SB0, 0x1 ;  /* 0x000080400000791a */ /* 0x000fe80000000000 */
.L_x_99:
[----:B------:R-:W-:Y:S05]  /*6880*/  BSYNC.RECONVERGENT B0 ;  /* 0x0000000000007941 */ /* 0x000fea0003800200 */
.L_x_98:
[----:B------:R-:W-:Y:S01]  /*6890*/  BAR.SYNC.DEFER_BLOCKING 0x1, 0x80 ;  /* 0x0042000000007b1d */ /* 0x000fe20000010000 */
[----:B------:R-:W-:Y:S01]  /*68a0*/  ISETP.NE.AND P1, PT, R90, RZ, PT ;  /* 0x000000ff5a00720c */ /* 0x000fe20003f25270 */
[----:B------:R-:W-:Y:S01]  /*68b0*/  UISETP.NE.AND UP0, UPT, UR54, URZ, UPT ;  /* 0x000000ff3600728c */ /* 0x000fe2000bf05270 */
[----:B------:R-:W-:Y:S11]  /*68c0*/  LEA R3, R86, UR52, 0x3 ;  /* 0x0000003456037c11 */ /* 0x000ff6000f8e18ff */
[----:B------:R-:W-:Y:S01]  /*68d0*/  @P1 SHF.L.U32 R4, R39, 0x1f, RZ ;  /* 0x0000001f27041819 */ /* 0x000fe200000006ff */
[----:B------:R-:W-:Y:S06]  /*68e0*/  BRA.U !UP0, `(.L_x_100) ;  /* 0x0000000108287547 */ /* 0x000fec000b800000 */
[----:B------:R-:W2:Y:S01]  /*68f0*/  S2R R0, SR_CgaCtaId ;  /* 0x0000000000007919 */ /* 0x000ea20000008800 */
[----:B------:R-:W-:Y:S05]  /*6900*/  IMAD.U32 R2, RZ, RZ, UR53 ;  /* 0x00000035ff027e24 */ /* 0x000fea000f8e00ff */
[C---:B------:R-:W-:Y:S01]  /*6910*/  @P1 LEA R5, R2.reuse, UR52, 0x3 ;  /* 0x0000003402051c11 */ /* 0x040fe2000f8e18ff */
[----:B------:R-:W-:Y:S04]  /*6920*/  VIADD R2, R2, 0x1 ;  /* 0x0000000102027836 */ /* 0x000fe80000000000 */
[----:B------:R-:W-:Y:S01]  /*6930*/  @P1 VIADD R5, R5, 0xe8 ;  /* 0x000000e805051836 */ /* 0x000fe20000000000 */
[C---:B------:R-:W-:Y:S04]  /*6940*/  ISETP.NE.AND P0, PT, R2.reuse, 0x3, PT ;  /* 0x000000030200780c */ /* 0x040fe80003f05270 */
[----:B------:R-:W-:Y:S04]  /*6950*/  SEL R2, R2, RZ, P0 ;  /* 0x000000ff02027207 */ /* 0x000fe80000000000 */
[----:B------:R-:W-:Y:S02]  /*6960*/  R2UR UR53, R2 ;  /* 0x00000000023572ca */ /* 0x000fe400000e0000 */
[----:B--2---:R-:W-:Y:S04]  /*6970*/  @P1 PRMT R0, R0, 0x654, R5 ;  /* 0x0000065400001816 */ /* 0x004fe80000000005 */
[----:B------:R2:W-:Y:S09]  /*6980*/  @P1 SYNCS.ARRIVE.TRANS64.RED.A1T0 RZ, [R0+URZ], RZ ;  /* 0x000000ff00ff19a7 */ /* 0x0005f200081004ff */
.L_x_100:
[----:B------:R-:W3:Y:S01]  /*6990*/  @P1 SYNCS.PHASECHK.TRANS64.TRYWAIT P0, [R3+URZ+0xd0], R4 ;  /* 0x0000d004030015a7 */ /* 0x000ee200080011ff */
[----:B------:R-:W-:Y:S01]  /*69a0*/  BSSY B1, `(.L_x_101) ;  /* 0x0000013000017945 */ /* 0x000fe20003800000 */
[----:B---3--:R-:W-:Y:S03]  /*69b0*/  @P1 SEL R85, RZ, 0x1, !P0 ;  /* 0x00000001ff551807 */ /* 0x008fe60004000000 */
[----:B------:R-:W-:Y:S05]  /*69c0*/  @!P1 BRA `(.L_x_102) ;  /* 0x0000000000409947 */ /* 0x000fea0003800000 */
[----:B------:R-:W-:Y:S01]  /*69d0*/  ISETP.NE.AND P1, PT, R87, RZ, PT ;  /* 0x000000ff5700720c */ /* 0x000fe20003f25270 */
[----:B------:R-:W-:Y:S01]  /*69e0*/  BSSY B0, `(.L_x_103) ;  /* 0x0000009000007945 */ /* 0x000fe20003800000 */
[----:B------:R-:W-:Y:S11]  /*69f0*/  ISETP.NE.AND P0, PT, R85, RZ, PT ;  /* 0x000000ff5500720c */ /* 0x000ff60003f05270 */
[----:B------:R-:W-:Y:S05]  /*6a00*/  @P1 IMAD R2, R86, 0x800, R75 ;  /* 0x0000080056021824 */ /* 0x000fea00078e024b */
[----:B------:R-:W-:Y:S05]  /*6a10*/  @P1 LEA R2, R2, UR52, 0x1 ;  /* 0x0000003402021c11 */ /* 0x000fea000f8e08ff */
[----:B--2---:R-:W-:Y:S01]  /*6a20*/  @P1 IMAD.IADD R0, R91, 0x1, R2 ;  /* 0x000000015b001824 */ /* 0x004fe200078e0202 */
[----:B------:R-:W-:Y:S06]  /*6a30*/  @P0 BRA `(.L_x_104) ;  /* 0x00000000000c0947 */ /* 0x000fec0003800000 */
[----:B------:R-:W-:Y:S04]  /*6a40*/  SHF.L.U32 R4, R39, 0x1f, RZ ;  /* 0x0000001f27047819 */ /* 0x000fe800000006ff */
[----:B------:R-:W2:Y:S02]  /*6a50*/  SYNCS.PHASECHK.TRANS64.TRYWAIT P0, [R3+URZ+0xd0], R4 ;  /* 0x0000d004030075a7 */ /* 0x000ea400080011ff */
[----:B--2---:R-:W-:Y:S05]  /*6a60*/  @!P0 BRA `(.L_x_105) ;  /* 0x0000001400b88947 */ /* 0x004fea0003800000 */
.L_x_104:
[----:B------:R-:W-:Y:S05]  /*6a70*/  BSYNC B0 ;  /* 0x0000000000007941 */ /* 0x000fea0003800000 */
.L_x_103:
[----:B------:R-:W-:Y:S11]  /*6a80*/  ISETP.NE.AND P0, PT, R87, RZ, PT ;  /* 0x000000ff5700720c */ /* 0x000ff60003f05270 */
[----:B------:R-:W-:Y:S02]  /*6a90*/  @!UPT UIADD3 URZ, UPT, UPT, URZ, URZ, URZ ;  /* 0x000000fffffff290 */ /* 0x000fe4000fffe0ff */
[----:B------:R-:W-:Y:S05]  /*6aa0*/  @P0 WARPSYNC.ALL ;  /* 0x0000000000000948 */ /* 0x000fea0003800000 */
[----:B------:R3:W4:Y:S04]  /*6ab0*/  @P0 LDSM.16.M88.4 R40, [R2+0x200] ;  /* 0x000200000228083b */ /* 0x0007280000000200 */
[----:B------:R3:W1:Y:S02]  /*6ac0*/  @P0 LDSM.16.M88.4 R48, [R0+0x200] ;  /* 0x000200000030083b */ /* 0x0006640000000200 */
.L_x_102:
[----:B------:R-:W-:Y:S05]  /*6ad0*/  BSYNC B1 ;  /* 0x0000000000017941 */ /* 0x000fea0003800000 */
.L_x_101:
[----:B--23--:R-:W-:Y:S05]  /*6ae0*/  VIADD R0, R34, 0x20 ;  /* 0x0000002022007836 */ /* 0x00cfea0000000000 */
[----:B------:R-:W-:Y:S04]  /*6af0*/  SHF.R.U32.HI R0, RZ, 0x15, R0 ;  /* 0x00000015ff007819 */ /* 0x000fe80000011600 */
[----:B------:R-:W-:Y:S11]  /*6b00*/  LOP3.LUT P0, RZ, R0, 0x3, R77, 0x48, !PT ;  /* 0x0000000300ff7812 */ /* 0x000ff6000780484d */
[----:B------:R-:W-:Y:S02]  /*6b10*/  @!UPT UIADD3 URZ, UPT, UPT, URZ, URZ, URZ ;  /* 0x000000fffffff290 */ /* 0x000fe4000fffe0ff */
[----:B------:R-:W-:Y:S05]  /*6b20*/  @!P0 BRA `(.L_x_106) ;  /* 0x0000000000408947 */ /* 0x000fea0003800000 */
[----:B------:R-:W2:Y:S01]  /*6b30*/  LDCU.64 UR8, c[0x4][0x70] ;  /* 0x01000e00ff0877ac */ /* 0x000ea20008000a00 */
[----:B------:R-:W-:Y:S01]  /*6b40*/  MOV R3, 0x0 ;  /* 0x0000000000037802 */ /* 0x000fe20000000f00 */
[----:B------:R-:W-:Y:S02]  /*6b50*/  HFMA2 R12, -RZ, RZ, 0, 5.9604644775390625e-08 ;  /* 0x00000001ff0c7431 */ /* 0x000fe400000001ff */
[----:B------:R-:W-:Y:S02]  /*6b60*/  IMAD.MOV.U32 R8, RZ, RZ, 0x192 ;  /* 0x00000192ff087424 */ /* 0x000fe400078e00ff */
[----:B------:R-:W-:Y:S01]  /*6b70*/  IMAD.MOV.U32 R13, RZ, RZ, RZ ;  /* 0x000000ffff0d7224 */ /* 0x000fe200078e00ff */
[----:B------:R-:W3:Y:S01]  /*6b80*/  LDCU.64 UR6, c[0x4][0x78] ;  /* 0x01000f00ff0677ac */ /* 0x000ee20008000a00 */
[----:B------:R-:W1:Y:S01]  /*6b90*/  LDC.64 R2, c[0x4][R3] ;  /* 0x0100000003027b82 */ /* 0x000e620000000a00 */
[----:B------:R-:W5:Y:S01]  /*6ba0*/  LDCU.64 UR4, c[0x4][0x10] ;  /* 0x01000200ff0477ac */ /* 0x000f620008000a00 */
[----:B--2---:R-:W-:Y:S01]  /*6bb0*/  MOV R5, UR9 ;  /* 0x0000000900057c02 */ /* 0x004fe20008000f00 */
[----:B------:R-:W-:Y:S01]  /*6bc0*/  IMAD.U32 R4, RZ, RZ, UR8 ;  /* 0x00000008ff047e24 */ /* 0x000fe2000f8e00ff */
[----:B---3--:R-:W-:Y:S01]  /*6bd0*/  MOV R7, UR7 ;  /* 0x0000000700077c02 */ /* 0x008fe20008000f00 */
[----:B------:R-:W-:Y:S01]  /*6be0*/  IMAD.U32 R6, RZ, RZ, UR6 ;  /* 0x00000006ff067e24 */ /* 0x000fe2000f8e00ff */
[----:B-----5:R-:W-:Y:S01]  /*6bf0*/  MOV R11, UR5 ;  /* 0x00000005000b7c02 */ /* 0x020fe20008000f00 */
[----:B------:R-:W-:Y:S02]  /*6c00*/  IMAD.U32 R10, RZ, RZ, UR4 ;  /* 0x00000004ff0a7e24 */ /* 0x000fe4000f8e00ff */
[----:B------:R-:W-:Y:S07]  /*6c10*/  LEPC R20, `(.L_x_106) ;  /* 0x000000001014794e */ /* 0x000fee0000000000 */
[----:B-1--4-:R-:W-:Y:S05]  /*6c20*/  CALL.ABS.NOINC R2 ;  /* 0x0000000002007343 */ /* 0x012fea0003c00000 */
.L_x_106:
[----:B------:R-:W-:Y:S01]  /*6c30*/  ISETP.NE.AND P1, PT, R76, RZ, PT ;  /* 0x000000ff4c00720c */ /* 0x000fe20003f25270 */
[----:B------:R-:W-:Y:S05]  /*6c40*/  WARPSYNC.ALL ;  /* 0x0000000000007948 */ /* 0x000fea0003800000 */
[----:B------:R-:W-:Y:S01]  /*6c50*/  R2UR UR4, R34 ;  /* 0x00000000220472ca */ /* 0x000fe200000e0000 */
[--C-:B----4-:R-:W-:Y:S01]  /*6c60*/  HADD2.F32 R20, -RZ, R40.reuse.H0_H0 ;  /* 0x20000028ff147230 */ /* 0x110fe20000004100 */
[----:B------:R-:W-:Y:S01]  /*6c70*/  R2UR UR5, R84 ;  /* 0x00000000540572ca */ /* 0x000fe200000e0000 */
[----:B------:R-:W-:Y:S01]  /*6c80*/  HADD2.F32 R36, -RZ, R40.H1_H1 ;  /* 0x30000028ff247230 */ /* 0x000fe20000004100 */
[----:B------:R-:W-:Y:S01]  /*6c90*/  MOV R84, UR42 ;  /* 0x0000002a00547c02 */ /* 0x000fe20008000f00 */
[--C-:B------:R-:W-:Y:S01]  /*6ca0*/  HADD2.F32 R21, -RZ, R41.reuse.H0_H0 ;  /* 0x20000029ff157230 */ /* 0x100fe20000004100 */
[----:B------:R-:W-:Y:S01]  /*6cb0*/  BSSY.RECONVERGENT B0, `(.L_x_107) ;  /* 0x0000052000007945 */ /* 0x000fe20003800200 */
[----:B------:R-:W-:Y:S01]  /*6cc0*/  HADD2.F32 R38, -RZ, R41.H1_H1 ;  /* 0x30000029ff267230 */ /* 0x000fe20000004100 */
[----:B------:R-:W-:Y:S01]  /*6cd0*/  LEA R85, R84, R75, 0xb ;  /* 0x0000004b54557211 */ /* 0x000fe200078e58ff */
[--C-:B------:R-:W-:Y:S02]  /*6ce0*/  HADD2.F32 R37, -RZ, R42.reuse.H0_H0 ;  /* 0x2000002aff257230 */ /* 0x100fe40000004100 */
[----:B------:R-:W-:Y:S01]  /*6cf0*/  HADD2.F32 R40, -RZ, R42.H1_H1 ;  /* 0x3000002aff287230 */ /* 0x000fe20000004100 */
[----:B-1----:R-:W-:Y:S01]  /*6d00*/  LEA R92, R85, UR52, 0x1 ;  /* 0x00000034555c7c11 */ /* 0x002fe2000f8e08ff */
[----:B------:R-:W1:Y:S01]  /*6d10*/  LDTM.16dp256bit.x4 R4, tmem[UR4+0x20] ;  /* 0x00002004000479ee */ /* 0x000e620008120000 */
[----:B------:R-:W-:Y:S01]  /*6d20*/  NOP ;  /* 0x0000000000007918 */ /* 0x000fe20000000000 */
[----:B------:R-:W-:Y:S01]  /*6d30*/  UIADD3 UR5, UPT, UPT, UR5, 0x130, URZ ;  /* 0x0000013005057890 */ /* 0x000fe2000fffe0ff */
[----:B------:R-:W-:Y:S01]  /*6d40*/  IADD3 R91, PT, PT, R91, 0x200, R92 ;  /* 0x000002005b5b7810 */ /* 0x000fe20007ffe05c */
[--C-:B------:R-:W-:Y:S02]  /*6d50*/  HADD2.F32 R39, -RZ, R43.reuse.H0_H0 ;  /* 0x2000002bff277230 */ /* 0x100fe40000004100 */
[----:B------:R-:W-:Y:S01]  /*6d60*/  UPRMT UR5, UR45, 0x654, UR5 ;  /* 0x000006542d057896 */ /* 0x000fe20008000005 */
[----:B------:R-:W-:Y:S02]  /*6d70*/  HADD2.F32 R42, -RZ, R43.H1_H1 ;  /* 0x3000002bff2a7230 */ /* 0x000fe40000004100 */
[--C-:B------:R-:W-:Y:S02]  /*6d80*/  HADD2.F32 R41, -RZ, R48.reuse.H0_H0 ;  /* 0x20000030ff297230 */ /* 0x100fe40000004100 */
[----:B------:R-:W-:Y:S02]  /*6d90*/  HADD2.F32 R43, -RZ, R48.H1_H1 ;  /* 0x30000030ff2b7230 */ /* 0x000fe40000004100 */
[--C-:B------:R-:W-:Y:S02]  /*6da0*/  HADD2.F32 R44, -RZ, R49.reuse.H0_H0 ;  /* 0x20000031ff2c7230 */ /* 0x100fe40000004100 */
[----:B-1----:R-:W-:Y:S01]  /*6db0*/  SYNCS.ARRIVE.TRANS64.RED.A1T0 RZ, [UR5], RZ ;  /* 0x000000ffffff79a7 */ /* 0x002fe20008100405 */
[----:B------:R-:W-:Y:S02]  /*6dc0*/  HADD2.F32 R46, -RZ, R49.H1_H1 ;  /* 0x30000031ff2e7230 */ /* 0x000fe40000004100 */
[--C-:B------:R-:W-:Y:S02]  /*6dd0*/  HADD2.F32 R45, -RZ, R50.reuse.H0_H0 ;  /* 0x20000032ff2d7230 */ /* 0x100fe40000004100 */
[----:B------:R-:W-:Y:S02]  /*6de0*/  HADD2.F32 R48, -RZ, R50.H1_H1 ;  /* 0x30000032ff307230 */ /* 0x000fe40000004100 */
[--C-:B------:R-:W-:Y:S02]  /*6df0*/  HADD2.F32 R47, -RZ, R51.reuse.H0_H0 ;  /* 0x20000033ff2f7230 */ /* 0x100fe40000004100 */
[C---:B------:R-:W-:Y:S01]  /*6e00*/  FMUL R4, R33.reuse, R4 ;  /* 0x0000000421047220 */ /* 0x040fe20000400000 */
[C---:B------:R-:W-:Y:S01]  /*6e10*/  FMUL R5, R33.reuse, R5 ;  /* 0x0000000521057220 */ /* 0x040fe20000400000 */
[C---:B------:R-:W-:Y:S01]  /*6e20*/  FMUL R6, R33.reuse, R6 ;  /* 0x0000000621067220 */ /* 0x040fe20000400000 */
[----:B------:R-:W-:Y:S01]  /*6e30*/  FMUL R7, R33, R7 ;  /* 0x0000000721077220 */ /* 0x000fe20000400000 */
[C---:B------:R-:W-:Y:S01]  /*6e40*/  FFMA R4, R35.reuse, R20, R4 ;  /* 0x0000001423047223 */ /* 0x040fe20000000004 */
[C---:B------:R-:W-:Y:S01]  /*6e50*/  FFMA R5, R35.reuse, R36, R5 ;  /* 0x0000002423057223 */ /* 0x040fe20000000005 */
[C---:B------:R-:W-:Y:S01]  /*6e60*/  FFMA R6, R35.reuse, R21, R6 ;  /* 0x0000001523067223 */ /* 0x040fe20000000006 */
[----:B------:R-:W-:Y:S01]  /*6e70*/  FFMA R7, R35, R38, R7 ;  /* 0x0000002623077223 */ /* 0x000fe20000000007 */
[C---:B------:R-:W-:Y:S01]  /*6e80*/  FMUL R8, R33.reuse, R8 ;  /* 0x0000000821087220 */ /* 0x040fe20000400000 */
[----:B------:R-:W-:Y:S01]  /*6e90*/  FMUL R9, R33, R9 ;  /* 0x0000000921097220 */ /* 0x000fe20000400000 */
[----:B------:R-:W-:Y:S01]  /*6ea0*/  F2FP.F16.F32.PACK_AB R68, R5, R4 ;  /* 0x000000040544723e */ /* 0x000fe200000000ff */
[----:B------:R-:W-:Y:S01]  /*6eb0*/  FMUL R10, R33, R10 ;  /* 0x0000000a210a7220 */ /* 0x000fe20000400000 */
[----:B------:R-:W-:Y:S01]  /*6ec0*/  F2FP.F16.F32.PACK_AB R69, R7, R6 ;  /* 0x000000060745723e */ /* 0x000fe200000000ff */
[C---:B------:R-:W-:Y:S01]  /*6ed0*/  FFMA R8, R35.reuse, R37, R8 ;  /* 0x0000002523087223 */ /* 0x040fe20000000008 */
[----:B------:R-:W-:Y:S01]  /*6ee0*/  FFMA R9, R35, R40, R9 ;  /* 0x0000002823097223 */ /* 0x000fe20000000009 */
[C---:B------:R-:W-:Y:S01]  /*6ef0*/  FMUL R11, R33.reuse, R11 ;  /* 0x0000000b210b7220 */ /* 0x040fe20000400000 */
[C---:B------:R-:W-:Y:S01]  /*6f00*/  FMUL R0, R33.reuse, R12 ;  /* 0x0000000c21007220 */ /* 0x040fe20000400000 */
[----:B------:R-:W-:Y:S01]  /*6f10*/  FMUL R2, R33, R13 ;  /* 0x0000000d21027220 */ /* 0x000fe20000400000 */
[----:B------:R-:W-:Y:S01]  /*6f20*/  FFMA R10, R35, R39, R10 ;  /* 0x00000027230a7223 */ /* 0x000fe2000000000a */
        /* <DEDUP_REMOVED lines=8> */
[----:B------:R-:W-:Y:S02]  /*6fb0*/  HADD2.F32 R50, -RZ, R51.H1_H1 ;  /* 0x30000033ff327230 */ /* 0x000fe40000004100 */
[----:B------:R-:W-:Y:S01]  /*6fc0*/  FMUL R14, R33, R18 ;  /* 0x00000012210e7220 */ /* 0x000fe20000400000 */
[----:B------:R-:W-:Y:S01]  /*6fd0*/  FFMA R15, R35, R46, R15 ;  /* 0x0000002e230f7223 */ /* 0x000fe2000000000f */
        /* <DEDUP_REMOVED lines=26> */
[----:B------:R-:W-:Y:S02]  /*7180*/  UIADD3 UR9, UPT, UPT, UR41, 0x20, URZ ;  /* 0x0000002029097890 */ /* 0x000fe4000fffe0ff */
[----:B------:R-:W-:Y:S02]  /*7190*/  UIADD3 UR8, UPT, UPT, UR4, 0x200, URZ ;  /* 0x0000020004087890 */ /* 0x000fe4000fffe0ff */
[----:B------:R-:W-:Y:S09]  /*71a0*/  UIADD3.X UR7, UPT, UPT, URZ, UR57, URZ, UP0, !UPT ;  /* 0x00000039ff077290 */ /* 0x000ff200087fe4ff */
[----:B------:R2:W-:Y:S02]  /*71b0*/  UTMASTG.4D.IM2COL [UR8], [UR6] ;  /* 0x00000008060073b5 */ /* 0x0005e40008058000 */
[----:B--2---:R0:W-:Y:S02]  /*71c0*/  UTMACMDFLUSH ;  /* 0x00000000000079b7 */ /* 0x0041e40000000000 */
.L_x_108:
[----:B------:R-:W-:Y:S05]  /*71d0*/  BSYNC.RECONVERGENT B0 ;  /* 0x0000000000007941 */ /* 0x000fea0003800200 */
.L_x_107:
[----:B------:R-:W-:Y:S01]  /*71e0*/  UIADD3 UR42, UPT, UPT, UR42, 0x1, URZ ;  /* 0x000000012a2a7890 */ /* 0x000fe2000fffe0ff */
[----:B------:R-:W-:Y:S03]  /*71f0*/  BSSY.RECONVERGENT B0, `(.L_x_109) ;  /* 0x0000008000007945 */ /* 0x000fe60003800200 */
[----:B------:R-:W-:Y:S04]  /*7200*/  UISETP.NE.AND UP0, UPT, UR42, 0x3, UPT ;  /* 0x000000032a00788c */ /* 0x000fe8000bf05270 */
[----:B------:R-:W-:Y:S02]  /*7210*/  UISETP.EQ.XOR UP1, UPT, UR40, 0x3, !UP0 ;  /* 0x000000032800788c */ /* 0x000fe4000c722a70 */
[----:B------:R-:W-:Y:S04]  /*7220*/  USEL UR58, UR42, URZ, UP0 ;  /* 0x000000ff2a3a7287 */ /* 0x000fe80008000000 */
[----:B------:R-:W-:Y:S01]  /*7230*/  PLOP3.LUT P0, PT, PT, PT, UP1, 0x80, 0x8 ;  /* 0x000000000008781c */ /* 0x000fe20003f0f018 */
[----:B------:R-:W-:Y:S01]  /*7240*/  @!UPT UIADD3 URZ, UPT, UPT, URZ, URZ, URZ ;  /* 0x000000fffffff290 */ /* 0x000fe2000fffe0ff */
[----:B------:R-:W-:Y:S11]  /*7250*/  @P1 BRA `(.L_x_110) ;  /* 0x0000000000041947 */ /* 0x000ff60003800000 */
[----:B------:R-:W-:Y:S04]  /*7260*/  DEPBAR.LE SB0, 0x1 ;  /* 0x000080400000791a */ /* 0x000fe80000000000 */
.L_x_110:
[----:B------:R-:W-:Y:S05]  /*7270*/  BSYNC.RECONVERGENT B0 ;  /* 0x0000000000007941 */ /* 0x000fea0003800200 */
.L_x_109:
[----:B------:R-:W-:Y:S01]  /*7280*/  BAR.SYNC.DEFER_BLOCKING 0x1, 0x80 ;  /* 0x0042000000007b1d */ /* 0x000fe20000010000 */
[----:B------:R-:W-:Y:S01]  /*7290*/  SEL R3, RZ, 0x1, !P0 ;  /* 0x00000001ff037807 */ /* 0x000fe20004000000 */
[----:B------:R-:W-:Y:S01]  /*72a0*/  UISETP.NE.AND UP0, UPT, UR54, -0x2, UPT ;  /* 0xfffffffe3600788c */ /* 0x000fe2000bf05270 */
[----:B------:R-:W-:Y:S02]  /*72b0*/  VIADD R0, R30, 0x1 ;  /* 0x000000011e007836 */ /* 0x000fe40000000000 */
[----:B------:R-:W-:Y:S06]  /*72c0*/  LOP3.LUT R74, R74, R3, RZ, 0x3c, !PT ;  /* 0x000000034a4a7212 */ /* 0x000fec00078e3cff */
[----:B------:R-:W-:Y:S05]  /*72d0*/  BRA.U !UP0, `(.L_x_111) ;  /* 0x00000001082c7547 */ /* 0x000fea000b800000 */
[----:B------:R-:W-:Y:S01]  /*72e0*/  ISETP.NE.AND P1, PT, R90, RZ, PT ;  /* 0x000000ff5a00720c */ /* 0x000fe20003f25270 */
[----:B------:R-:W2:Y:S01]  /*72f0*/  S2R R2, SR_CgaCtaId ;  /* 0x0000000000027919 */ /* 0x000ea20000008800 */
[----:B------:R-:W-:Y:S11]  /*7300*/  IMAD.U32 R3, RZ, RZ, UR53 ;  /* 0x00000035ff037e24 */ /* 0x000ff6000f8e00ff */
        /* <DEDUP_REMOVED lines=8> */
.L_x_111:
[----:B------:R-:W-:Y:S01]  /*7390*/  ISETP.NE.AND P1, PT, R81, RZ, PT ;  /* 0x000000ff5100720c */ /* 0x000fe20003f25270 */
[----:B------:R-:W-:Y:S01]  /*73a0*/  UIADD3 UR54, UPT, UPT, UR54, 0x2, URZ ;  /* 0x0000000236367890 */ /* 0x000fe2000fffe0ff */
[----:B------:R-:W-:Y:S01]  /*73b0*/  ISETP.NE.AND P0, PT, R0, 0x2, PT ;  /* 0x000000020000780c */ /* 0x000fe20003f05270 */
[----:B------:R-:W-:Y:S01]  /*73c0*/  IMAD.IADD R18, R29, 0x1, R62 ;  /* 0x000000011d127824 */ /* 0x000fe200078e023e */
[----:B------:R-:W-:Y:S01]  /*73d0*/  LOP3.LUT R72, R72, 0x1, RZ, 0x3c, !PT ;  /* 0x0000000148487812 */ /* 0x000fe200078e3cff */
[----:B------:R-:W-:Y:S01]  /*73e0*/  IMAD.IADD R45, R31, 0x1, R64 ;  /* 0x000000011f2d7824 */ /* 0x000fe200078e0240 */
[----:B--2---:R-:W-:Y:S01]  /*73f0*/  SEL R2, RZ, 0x1, P0 ;  /* 0x00000001ff027807 */ /* 0x004fe20000000000 */
[----:B------:R-:W-:Y:S01]  /*7400*/  IMAD.MOV.U32 R19, RZ, RZ, R79 ;  /* 0x000000ffff137224 */ /* 0x000fe200078e004f */
[----:B------:R-:W-:Y:S02]  /*7410*/  SEL R30, R0, RZ, P0 ;  /* 0x000000ff001e7207 */ /* 0x000fe40000000000 */
[----:B------:R-:W-:Y:S03]  /*7420*/  LOP3.LUT R73, R73, R2, RZ, 0x3c, !PT ;  /* 0x0000000249497212 */ /* 0x000fe600078e3cff */
[----:B------:R-:W-:Y:S05]  /*7430*/  @P1 BRA `(.L_x_112) ;  /* 0xffffffdc00dc1947 */ /* 0x000fea000383ffff */
[----:B------:R-:W-:-:S13]  /*7440*/  ISETP.NE.AND P1, PT, R78, RZ, PT ;  /* 0x000000ff4e00720c */ /* 0x000fda0003f25270 */
[----:B------:R-:W-:Y:S05]  /*7450*/  @!P1 BRA `(.L_x_113) ;  /* 0x0000000000489947 */ /* 0x000fea0003800000 */
[----:B------:R-:W2:Y:S02]  /*7460*/  LDCU.64 UR4, c[0x0][0x890] ;  /* 0x00011200ff0477ac */ /* 0x000ea40008000a00 */
[----:B--2---:R-:W-:-:S04]  /*7470*/  UISETP.NE.U32.AND UP0, UPT, UR4, URZ, UPT ;  /* 0x000000ff0400728c */ /* 0x004fc8000bf05070 */
[----:B------:R-:W-:-:S09]  /*7480*/  UISETP.NE.AND.EX UP0, UPT, UR5, URZ, UPT, UP0 ;  /* 0x000000ff0500728c */ /* 0x000fd2000bf05300 */
[----:B------:R-:W-:Y:S05]  /*7490*/  BRA.U UP0, `(.L_x_114) ;  /* 0x00000001000c7547 */ /* 0x000fea000b800000 */
[----:B------:R-:W-:-:S13]  /*74a0*/  FSETP.NEU.AND P0, PT, R35, RZ, PT ;  /* 0x000000ff2300720b */ /* 0x000fda0003f0d000 */
[----:B------:R-:W-:Y:S05]  /*74b0*/  @!P0 EXIT ;  /* 0x000000000000894d */ /* 0x000fea0003800000 */
[----:B------:R-:W-:Y:S05]  /*74c0*/  BRA `(.L_x_113) ;  /* 0x00000000002c7947 */ /* 0x000fea0003800000 */
.L_x_114:
[----:B------:R-:W-:Y:S01]  /*74d0*/  ISETP.NE.AND P0, PT, R89, RZ, PT ;  /* 0x000000ff5900720c */ /* 0x000fe20003f05270 */
[----:B------:R-:W-:-:S12]  /*74e0*/  BSSY.RECONVERGENT B0, `(.L_x_113) ;  /* 0x0000009000007945 */ /* 0x000fd80003800200 */
[----:B------:R-:W-:Y:S05]  /*74f0*/  @P0 BRA `(.L_x_115) ;  /* 0x0000000000140947 */ /* 0x000fea0003800000 */
[----:B------:R-:W2:Y:S02]  /*7500*/  LDCU.64 UR4, c[0x0][0x888] ;  /* 0x00011100ff0477ac */ /* 0x000ea40008000a00 */
[----:B--2---:R-:W-:-:S04]  /*7510*/  ISETP.NE.U32.AND P0, PT, RZ, UR4, PT ;  /* 0x00000004ff007c0c */ /* 0x004fc8000bf05070 */
[----:B------:R-:W-:-:S13]  /*7520*/  ISETP.NE.AND.EX P0, PT, RZ, UR5, PT, P0 ;  /* 0x00000005ff007c0c */ /* 0x000fda000bf05300 */
[----:B------:R-:W-:Y:S05]  /*7530*/  @!P0 EXIT ;  /* 0x000000000000894d */ /* 0x000fea0003800000 */
[----:B------:R-:W-:Y:S05]  /*7540*/  BRA `(.L_x_116) ;  /* 0x0000000000087947 */ /* 0x000fea0003800000 */
.L_x_115:
[----:B------:R-:W-:-:S13]  /*7550*/  FSETP.NEU.AND P0, PT, R35, RZ, PT ;  /* 0x000000ff2300720b */ /* 0x000fda0003f0d000 */
[----:B------:R-:W-:Y:S05]  /*7560*/  @!P0 EXIT ;  /* 0x000000000000894d */ /* 0x000fea0003800000 */
.L_x_116:
[----:B------:R-:W-:Y:S05]  /*7570*/  BSYNC.RECONVERGENT B0 ;  /* 0x0000000000007941 */ /* 0x000fea0003800200 */
.L_x_113:
[----:B------:R-:W-:Y:S01]  /*7580*/  ULEA UR4, UR53, UR52, 0x3 ;  /* 0x0000003435047291 */ /* 0x000fe2000f8e18ff */
[----:B------:R-:W-:-:S04]  /*7590*/  DEPBAR.LE SB0, 0x0 ;  /* 0x000080000000791a */ /* 0x000fc80000000000 */
[----:B------:R-:W-:-:S04]  /*75a0*/  UIADD3 UR4, UPT, UPT, UR4, 0xe8, URZ ;  /* 0x000000e804047890 */ /* 0x000fc8000fffe0ff */
[----:B------:R-:W-:-:S09]  /*75b0*/  UPRMT UR4, UR45, 0x654, UR4 ;  /* 0x000006542d047896 */ /* 0x000fd20008000004 */
[----:B------:R-:W-:Y:S01]  /*75c0*/  SYNCS.ARRIVE.TRANS64.RED.A1T0 RZ, [UR4], RZ ;  /* 0x000000ffffff79a7 */ /* 0x000fe20008100404 */
[----:B------:R-:W-:Y:S05]  /*75d0*/  EXIT ;  /* 0x000000000000794d */ /* 0x000fea0003800000 */
.L_x_20:
[----:B------:R-:W-:Y:S07]  /*75e0*/  MOV R2, UR9 ;  /* 0x0000000900027c02 */ /* 0x000fee0008000f00 */
.L_x_117:
[----:B-1----:R1:W2:Y:S02]  /*75f0*/  SYNCS.PHASECHK.TRANS64.TRYWAIT P2, [R2+URZ+0x68], R5 ;  /* 0x00006805020075a7 */ /* 0x0022a400080411ff */
[----:B--2---:R-:W-:Y:S05]  /*7600*/  @!P2 NANOSLEEP.SYNCS 0x989680 ;  /* 0x009896800000a95d */ /* 0x004fea0003900000 */
[----:B------:R-:W2:Y:S02]  /*7610*/  @!P2 SYNCS.PHASECHK.TRANS64 P2, [R2+URZ+0x68], R5 ;  /* 0x000068050200a5a7 */ /* 0x000ea400080410ff */
[----:B--2---:R-:W-:Y:S05]  /*7620*/  @!P2 BRA `(.L_x_117) ;  /* 0xfffffffc00f0a947 */ /* 0x004fea000383ffff */
[----:B------:R-:W-:Y:S05]  /*7630*/  BRA `(.L_x_19) ;  /* 0xffffffa000b07947 */ /* 0x000fea000383ffff */
.L_x_26:
[----:B------:R-:W-:Y:S07]  /*7640*/  MOV R2, UR17 ;  /* 0x0000001100027c02 */ /* 0x000fee0008000f00 */
.L_x_118:
[----:B-1----:R1:W2:Y:S02]  /*7650*/  SYNCS.PHASECHK.TRANS64.TRYWAIT P1, [R2+URZ+0x68], R5 ;  /* 0x00006805020075a7 */ /* 0x0022a400080211ff */
[----:B--2---:R-:W-:Y:S05]  /*7660*/  @!P1 NANOSLEEP.SYNCS 0x989680 ;  /* 0x009896800000995d */ /* 0x004fea0003900000 */
[----:B------:R-:W2:Y:S02]  /*7670*/  @!P1 SYNCS.PHASECHK.TRANS64 P1, [R2+URZ+0x68], R5 ;  /* 0x00006805020095a7 */ /* 0x000ea400080210ff */
[----:B--2---:R-:W-:Y:S05]  /*7680*/  @!P1 BRA `(.L_x_118) ;  /* 0xfffffffc00f09947 */ /* 0x004fea000383ffff */
[----:B------:R-:W-:Y:S05]  /*7690*/  BRA `(.L_x_25) ;  /* 0xffffffa800147947 */ /* 0x000fea000383ffff */
.L_x_30:
[----:B-1----:R-:W-:-:S07]  /*76a0*/  MOV R2, UR22 ;  /* 0x0000001600027c02 */ /* 0x002fce0008000f00 */
.L_x_119:
[----:B-1----:R1:W4:Y:S02]  /*76b0*/  SYNCS.PHASECHK.TRANS64.TRYWAIT P1, [R2+URZ+0x110], R3 ;  /* 0x00011003020075a7 */ /* 0x00232400080211ff */
[----:B----4-:R-:W-:Y:S05]  /*76c0*/  @!P1 NANOSLEEP.SYNCS 0x989680 ;  /* 0x009896800000995d */ /* 0x010fea0003900000 */
[----:B------:R-:W4:Y:S02]  /*76d0*/  @!P1 SYNCS.PHASECHK.TRANS64 P1, [R2+URZ+0x110], R3 ;  /* 0x00011003020095a7 */ /* 0x000f2400080210ff */
[----:B----4-:R-:W-:Y:S05]  /*76e0*/  @!P1 BRA `(.L_x_119) ;  /* 0xfffffffc00f09947 */ /* 0x010fea000383ffff */
[----:B------:R-:W-:Y:S05]  /*76f0*/  BRA `(.L_x_120) ;  /* 0xffffffa800d47947 */ /* 0x000fea000383ffff */
.L_x_34:
[----:B------:R-:W-:-:S07]  /*7700*/  MOV R0, UR4 ;  /* 0x0000000400007c02 */ /* 0x000fce0008000f00 */
.L_x_121:
[----:B-1----:R1:W4:Y:S02]  /*7710*/  SYNCS.PHASECHK.TRANS64.TRYWAIT P0, [R0+URZ], R3 ;  /* 0x00000003000075a7 */ /* 0x00232400080011ff */
[----:B----4-:R-:W-:Y:S05]  /*7720*/  @!P0 NANOSLEEP.SYNCS 0x989680 ;  /* 0x009896800000895d */ /* 0x010fea0003900000 */
[----:B------:R-:W4:Y:S02]  /*7730*/  @!P0 SYNCS.PHASECHK.TRANS64 P0, [R0+URZ], R3 ;  /* 0x00000003000085a7 */ /* 0x000f2400080010ff */
[----:B----4-:R-:W-:Y:S05]  /*7740*/  @!P0 BRA `(.L_x_121) ;  /* 0xfffffffc00f08947 */ /* 0x010fea000383ffff */
[----:B------:R-:W-:Y:S05]  /*7750*/  BRA `(.L_x_122) ;  /* 0xffffffb0002c7947 */ /* 0x000fea000383ffff */
.L_x_35:
[----:B------:R-:W-:-:S07]  /*7760*/  MOV R0, UR4 ;  /* 0x0000000400007c02 */ /* 0x000fce0008000f00 */
.L_x_123:
[----:B-1----:R1:W4:Y:S02]  /*7770*/  SYNCS.PHASECHK.TRANS64.TRYWAIT P0, [R0+URZ], R3 ;  /* 0x00000003000075a7 */ /* 0x00232400080011ff */
[----:B----4-:R-:W-:Y:S05]  /*7780*/  @!P0 NANOSLEEP.SYNCS 0x989680 ;  /* 0x009896800000895d */ /* 0x010fea0003900000 */
[----:B------:R-:W4:Y:S02]  /*7790*/  @!P0 SYNCS.PHASECHK.TRANS64 P0, [R0+URZ], R3 ;  /* 0x00000003000085a7 */ /* 0x000f2400080010ff */
[----:B----4-:R-:W-:Y:S05]  /*77a0*/  @!P0 BRA `(.L_x_123) ;  /* 0xfffffffc00f08947 */ /* 0x010fea000383ffff */
[----:B------:R-:W-:Y:S05]  /*77b0*/  BRA `(.L_x_124) ;  /* 0xffffffb0003c7947 */ /* 0x000fea000383ffff */
.L_x_36:
[----:B------:R-:W-:-:S07]  /*77c0*/  MOV R0, UR4 ;  /* 0x0000000400007c02 */ /* 0x000fce0008000f00 */
.L_x_125:
[----:B-1----:R1:W4:Y:S02]  /*77d0*/  SYNCS.PHASECHK.TRANS64.TRYWAIT P0, [R0+URZ], R3 ;  /* 0x00000003000075a7 */ /* 0x00232400080011ff */
[----:B----4-:R-:W-:Y:S05]  /*77e0*/  @!P0 NANOSLEEP.SYNCS 0x989680 ;  /* 0x009896800000895d */ /* 0x010fea0003900000 */
[----:B------:R-:W4:Y:S02]  /*77f0*/  @!P0 SYNCS.PHASECHK.TRANS64 P0, [R0+URZ], R3 ;  /* 0x00000003000085a7 */ /* 0x000f2400080010ff */
[----:B----4-:R-:W-:Y:S05]  /*7800*/  @!P0 BRA `(.L_x_125) ;  /* 0xfffffffc00f08947 */ /* 0x010fea000383ffff */
[----:B------:R-:W-:Y:S05]  /*7810*/  BRA `(.L_x_126) ;  /* 0xffffffb0004c7947 */ /* 0x000fea000383ffff */
.L_x_37:
[----:B------:R-:W-:-:S07]  /*7820*/  MOV R0, UR4 ;  /* 0x0000000400007c02 */ /* 0x000fce0008000f00 */
.L_x_127:
[----:B-1----:R1:W4:Y:S02]  /*7830*/  SYNCS.PHASECHK.TRANS64.TRYWAIT P0, [R0+URZ], R3 ;  /* 0x00000003000075a7 */ /* 0x00232400080011ff */
[----:B----4-:R-:W-:Y:S05]  /*7840*/  @!P0 NANOSLEEP.SYNCS 0x989680 ;  /* 0x009896800000895d */ /* 0x010fea0003900000 */
[----:B------:R-:W4:Y:S02]  /*7850*/  @!P0 SYNCS.PHASECHK.TRANS64 P0, [R0+URZ], R3 ;  /* 0x00000003000085a7 */ /* 0x000f2400080010ff */
[----:B----4-:R-:W-:Y:S05]  /*7860*/  @!P0 BRA `(.L_x_127) ;  /* 0xfffffffc00f08947 */ /* 0x010fea000383ffff */
[----:B------:R-:W-:Y:S05]  /*7870*/  BRA `(.L_x_128) ;  /* 0xffffffb0005c7947 */ /* 0x000fea000383ffff */
.L_x_38:
[----:B------:R-:W-:-:S07]  /*7880*/  MOV R0, UR4 ;  /* 0x0000000400007c02 */ /* 0x000fce0008000f00 */
.L_x_129:
[----:B-1----:R1:W4:Y:S02]  /*7890*/  SYNCS.PHASECHK.TRANS64.TRYWAIT P0, [R0+URZ], R3 ;  /* 0x00000003000075a7 */ /* 0x00232400080011ff */
[----:B----4-:R-:W-:Y:S05]  /*78a0*/  @!P0 NANOSLEEP.SYNCS 0x989680 ;  /* 0x009896800000895d */ /* 0x010fea0003900000 */
[----:B------:R-:W4:Y:S02]  /*78b0*/  @!P0 SYNCS.PHASECHK.TRANS64 P0, [R0+URZ], R3 ;  /* 0x00000003000085a7 */ /* 0x000f2400080010ff */
[----:B----4-:R-:W-:Y:S05]  /*78c0*/  @!P0 BRA `(.L_x_129) ;  /* 0xfffffffc00f08947 */ /* 0x010fea000383ffff */
[----:B------:R-:W-:Y:S05]  /*78d0*/  BRA `(.L_x_130) ;  /* 0xffffffb0006c7947 */ /* 0x000fea000383ffff */
.L_x_39:
[----:B------:R-:W-:-:S07]  /*78e0*/  MOV R0, UR4 ;  /* 0x0000000400007c02 */ /* 0x000fce0008000f00 */
.L_x_131:
[----:B-1----:R1:W4:Y:S02]  /*78f0*/  SYNCS.PHASECHK.TRANS64.TRYWAIT P0, [R0+URZ], R3 ;  /* 0x00000003000075a7 */ /* 0x00232400080011ff */
[----:B----4-:R-:W-:Y:S05]  /*7900*/  @!P0 NANOSLEEP.SYNCS 0x989680 ;  /* 0x009896800000895d */ /* 0x010fea0003900000 */
[----:B------:R-:W4:Y:S02]  /*7910*/  @!P0 SYNCS.PHASECHK.TRANS64 P0, [R0+URZ], R3 ;  /* 0x00000003000085a7 */ /* 0x000f2400080010ff */
[----:B----4-:R-:W-:Y:S05]  /*7920*/  @!P0 BRA `(.L_x_131) ;  /* 0xfffffffc00f08947 */ /* 0x010fea000383ffff */
[----:B------:R-:W-:Y:S05]  /*7930*/  BRA `(.L_x_132) ;  /* 0xffffffb0007c7947 */ /* 0x000fea000383ffff */
.L_x_40:
[----:B------:R-:W-:-:S07]  /*7940*/  MOV R0, UR4 ;  /* 0x0000000400007c02 */ /* 0x000fce0008000f00 */
.L_x_133:
[----:B-1----:R1:W4:Y:S02]  /*7950*/  SYNCS.PHASECHK.TRANS64.TRYWAIT P0, [R0+URZ], R3 ;  /* 0x00000003000075a7 */ /* 0x00232400080011ff */
[----:B----4-:R-:W-:Y:S05]  /*7960*/  @!P0 NANOSLEEP.SYNCS 0x989680 ;  /* 0x009896800000895d */ /* 0x010fea0003900000 */
[----:B------:R-:W4:Y:S02]  /*7970*/  @!P0 SYNCS.PHASECHK.TRANS64 P0, [R0+URZ], R3 ;  /* 0x00000003000085a7 */ /* 0x000f2400080010ff */
[----:B----4-:R-:W-:Y:S05]  /*7980*/  @!P0 BRA `(.L_x_133) ;  /* 0xfffffffc00f08947 */ /* 0x010fea000383ffff */
[----:B------:R-:W-:Y:S05]  /*7990*/  BRA `(.L_x_134) ;  /* 0xffffffb0008c7947 */ /* 0x000fea000383ffff */
.L_x_41:
[----:B------:R-:W-:-:S07]  /*79a0*/  MOV R0, UR4 ;  /* 0x0000000400007c02 */ /* 0x000fce0008000f00 */
.L_x_135:
[----:B-1----:R1:W4:Y:S02]  /*79b0*/  SYNCS.PHASECHK.TRANS64.TRYWAIT P0, [R0+URZ], R3 ;  /* 0x00000003000075a7 */ /* 0x00232400080011ff */
[----:B----4-:R-:W-:Y:S05]  /*79c0*/  @!P0 NANOSLEEP.SYNCS 0x989680 ;  /* 0x009896800000895d */ /* 0x010fea0003900000 */
[----:B------:R-:W4:Y:S02]  /*79d0*/  @!P0 SYNCS.PHASECHK.TRANS64 P0, [R0+URZ], R3 ;  /* 0x00000003000085a7 */ /* 0x000f2400080010ff */
[----:B----4-:R-:W-:Y:S05]  /*79e0*/  @!P0 BRA `(.L_x_135) ;  /* 0xfffffffc00f08947 */ /* 0x010fea000383ffff */
[----:B------:R-:W-:Y:S05]  /*79f0*/  BRA `(.L_x_136) ;  /* 0xffffffb0009c7947 */ /* 0x000fea000383ffff */
.L_x_42:
[----:B------:R-:W-:-:S07]  /*7a00*/  MOV R0, UR4 ;  /* 0x0000000400007c02 */ /* 0x000fce0008000f00 */
.L_x_137:
[----:B-1----:R1:W4:Y:S02]  /*7a10*/  SYNCS.PHASECHK.TRANS64.TRYWAIT P0, [R0+URZ], R3 ;  /* 0x00000003000075a7 */ /* 0x00232400080011ff */
[----:B----4-:R-:W-:Y:S05]  /*7a20*/  @!P0 NANOSLEEP.SYNCS 0x989680 ;  /* 0x009896800000895d */ /* 0x010fea0003900000 */
[----:B------:R-:W4:Y:S02]  /*7a30*/  @!P0 SYNCS.PHASECHK.TRANS64 P0, [R0+URZ], R3 ;  /* 0x00000003000085a7 */ /* 0x000f2400080010ff */
[----:B----4-:R-:W-:Y:S05]  /*7a40*/  @!P0 BRA `(.L_x_137) ;  /* 0xfffffffc00f08947 */ /* 0x010fea000383ffff */
[----:B------:R-:W-:Y:S05]  /*7a50*/  BRA `(.L_x_138) ;  /* 0xffffffb000ac7947 */ /* 0x000fea000383ffff */
.L_x_43:
[----:B------:R-:W-:-:S07]  /*7a60*/  MOV R0, UR4 ;  /* 0x0000000400007c02 */ /* 0x000fce0008000f00 */
.L_x_139:
[----:B-1----:R1:W4:Y:S02]  /*7a70*/  SYNCS.PHASECHK.TRANS64.TRYWAIT P0, [R0+URZ], R3 ;  /* 0x00000003000075a7 */ /* 0x00232400080011ff */
[----:B----4-:R-:W-:Y:S05]  /*7a80*/  @!P0 NANOSLEEP.SYNCS 0x989680 ;  /* 0x009896800000895d */ /* 0x010fea0003900000 */
[----:B------:R-:W4:Y:S02]  /*7a90*/  @!P0 SYNCS.PHASECHK.TRANS64 P0, [R0+URZ], R3 ;  /* 0x00000003000085a7 */ /* 0x000f2400080010ff */
[----:B----4-:R-:W-:Y:S05]  /*7aa0*/  @!P0 BRA `(.L_x_139) ;  /* 0xfffffffc00f08947 */ /* 0x010fea000383ffff */
[----:B------:R-:W-:Y:S05]  /*7ab0*/  BRA `(.L_x_140) ;  /* 0xffffffb000bc7947 */ /* 0x000fea000383ffff */
.L_x_44:
[----:B------:R-:W-:-:S07]  /*7ac0*/  MOV R0, UR4 ;  /* 0x0000000400007c02 */ /* 0x000fce0008000f00 */
.L_x_141:
[----:B-1----:R1:W4:Y:S02]  /*7ad0*/  SYNCS.PHASECHK.TRANS64.TRYWAIT P0, [R0+URZ], R3 ;  /* 0x00000003000075a7 */ /* 0x00232400080011ff */
[----:B----4-:R-:W-:Y:S05]  /*7ae0*/  @!P0 NANOSLEEP.SYNCS 0x989680 ;  /* 0x009896800000895d */ /* 0x010fea0003900000 */
[----:B------:R-:W4:Y:S02]  /*7af0*/  @!P0 SYNCS.PHASECHK.TRANS64 P0, [R0+URZ], R3 ;  /* 0x00000003000085a7 */ /* 0x000f2400080010ff */
[----:B----4-:R-:W-:Y:S05]  /*7b00*/  @!P0 BRA `(.L_x_141) ;  /* 0xfffffffc00f08947 */ /* 0x010fea000383ffff */
[----:B------:R-:W-:Y:S05]  /*7b10*/  BRA `(.L_x_142) ;  /* 0xffffffb000cc7947 */ /* 0x000fea000383ffff */
.L_x_45:
[----:B------:R-:W-:-:S07]  /*7b20*/  MOV R0, UR4 ;  /* 0x0000000400007c02 */ /* 0x000fce0008000f00 */
.L_x_143:
[----:B-1----:R1:W4:Y:S02]  /*7b30*/  SYNCS.PHASECHK.TRANS64.TRYWAIT P0, [R0+URZ], R3 ;  /* 0x00000003000075a7 */ /* 0x00232400080011ff */
[----:B----4-:R-:W-:Y:S05]  /*7b40*/  @!P0 NANOSLEEP.SYNCS 0x989680 ;  /* 0x009896800000895d */ /* 0x010fea0003900000 */
[----:B------:R-:W4:Y:S02]  /*7b50*/  @!P0 SYNCS.PHASECHK.TRANS64 P0, [R0+URZ], R3 ;  /* 0x00000003000085a7 */ /* 0x000f2400080010ff */
[----:B----4-:R-:W-:Y:S05]  /*7b60*/  @!P0 BRA `(.L_x_143) ;  /* 0xfffffffc00f08947 */ /* 0x010fea000383ffff */
[----:B------:R-:W-:Y:S05]  /*7b70*/  BRA `(.L_x_144) ;  /* 0xffffffb000dc7947 */ /* 0x000fea000383ffff */
.L_x_48:
[----:B------:R-:W-:-:S07]  /*7b80*/  MOV R4, UR45 ;  /* 0x0000002d00047c02 */ /* 0x000fce0008000f00 */
.L_x_145:
[----:B-1----:R1:W2:Y:S02]  /*7b90*/  SYNCS.PHASECHK.TRANS64.TRYWAIT P1, [R4+URZ+0x118], R7 ;  /* 0x00011807040075a7 */ /* 0x0022a400080211ff */
[----:B--2---:R-:W-:Y:S05]  /*7ba0*/  @!P1 NANOSLEEP.SYNCS 0x989680 ;  /* 0x009896800000995d */ /* 0x004fea0003900000 */
[----:B------:R-:W2:Y:S02]  /*7bb0*/  @!P1 SYNCS.PHASECHK.TRANS64 P1, [R4+URZ+0x118], R7 ;  /* 0x00011807040095a7 */ /* 0x000ea400080210ff */
[----:B--2---:R-:W-:Y:S05]  /*7bc0*/  @!P1 BRA `(.L_x_145) ;  /* 0xfffffffc00f09947 */ /* 0x004fea000383ffff */
[----:B------:R-:W-:Y:S05]  /*7bd0*/  BRA `(.L_x_146) ;  /* 0xffffffb400447947 */ /* 0x000fea000383ffff */
.L_x_49:
[----:B-1----:R-:W-:-:S07]  /*7be0*/  MOV R4, UR45 ;  /* 0x0000002d00047c02 */ /* 0x002fce0008000f00 */
.L_x_147:
[----:B-1----:R1:W2:Y:S02]  /*7bf0*/  SYNCS.PHASECHK.TRANS64.TRYWAIT P1, [R4+URZ+0x110], R5 ;  /* 0x00011005040075a7 */ /* 0x0022a400080211ff */
[----:B--2---:R-:W-:Y:S05]  /*7c00*/  @!P1 NANOSLEEP.SYNCS 0x989680 ;  /* 0x009896800000995d */ /* 0x004fea0003900000 */
[----:B------:R-:W2:Y:S02]  /*7c10*/  @!P1 SYNCS.PHASECHK.TRANS64 P1, [R4+URZ+0x110], R5 ;  /* 0x00011005040095a7 */ /* 0x000ea400080210ff */
[----:B--2---:R-:W-:Y:S05]  /*7c20*/  @!P1 BRA `(.L_x_147) ;  /* 0xfffffffc00f09947 */ /* 0x004fea000383ffff */
[----:B------:R-:W-:Y:S05]  /*7c30*/  BRA `(.L_x_148) ;  /* 0xffffffb4004c7947 */ /* 0x000fea000383ffff */
.L_x_57:
[----:B------:R-:W-:-:S07]  /*7c40*/  MOV R0, UR6 ;  /* 0x0000000600007c02 */ /* 0x000fce0008000f00 */
.L_x_149:
[----:B-1----:R1:W2:Y:S02]  /*7c50*/  SYNCS.PHASECHK.TRANS64.TRYWAIT P0, [R0+URZ+0x110], R5 ;  /* 0x00011005000075a7 */ /* 0x0022a400080011ff */
[----:B--2---:R-:W-:Y:S05]  /*7c60*/  @!P0 NANOSLEEP.SYNCS 0x989680 ;  /* 0x009896800000895d */ /* 0x004fea0003900000 */
[----:B------:R-:W2:Y:S02]  /*7c70*/  @!P0 SYNCS.PHASECHK.TRANS64 P0, [R0+URZ+0x110], R5 ;  /* 0x00011005000085a7 */ /* 0x000ea400080010ff */
[----:B--2---:R-:W-:Y:S05]  /*7c80*/  @!P0 BRA `(.L_x_149) ;  /* 0xfffffffc00f08947 */ /* 0x004fea000383ffff */
[----:B------:R-:W-:Y:S05]  /*7c90*/  BRA `(.L_x_150) ;  /* 0xffffffb800cc7947 */ /* 0x000fea000383ffff */
.L_x_58:
[----:B------:R-:W-:-:S07]  /*7ca0*/  MOV R5, UR8 ;  /* 0x0000000800057c02 */ /* 0x000fce0008000f00 */
.L_x_151:
[----:B-1----:R1:W2:Y:S02]  /*7cb0*/  SYNCS.PHASECHK.TRANS64.TRYWAIT P0, [R5+URZ+0x130], R0 ;  /* 0x00013000050075a7 */ /* 0x0022a400080011ff */
[----:B--2---:R-:W-:Y:S05]  /*7cc0*/  @!P0 NANOSLEEP.SYNCS 0x989680 ;  /* 0x009896800000895d */ /* 0x004fea0003900000 */
[----:B------:R-:W2:Y:S02]  /*7cd0*/  @!P0 SYNCS.PHASECHK.TRANS64 P0, [R5+URZ+0x130], R0 ;  /* 0x00013000050085a7 */ /* 0x000ea400080010ff */
[----:B--2---:R-:W-:Y:S05]  /*7ce0*/  @!P0 BRA `(.L_x_151) ;  /* 0xfffffffc00f08947 */ /* 0x004fea000383ffff */
[----:B------:R-:W-:Y:S05]  /*7cf0*/  BRA `(.L_x_152) ;  /* 0xffffffb800e87947 */ /* 0x000fea000383ffff */
.L_x_61:
[----:B-1----:R-:W-:Y:S07]  /*7d00*/  MOV R0, UR7 ;  /* 0x0000000700007c02 */ /* 0x002fee0008000f00 */
.L_x_153:
[----:B-1----:R1:W2:Y:S02]  /*7d10*/  SYNCS.PHASECHK.TRANS64.TRYWAIT P0, [R0+URZ], R5 ;  /* 0x00000005000075a7 */ /* 0x0022a400080011ff */
[----:B--2---:R-:W-:Y:S05]  /*7d20*/  @!P0 NANOSLEEP.SYNCS 0x989680 ;  /* 0x009896800000895d */ /* 0x004fea0003900000 */
[----:B------:R-:W2:Y:S02]  /*7d30*/  @!P0 SYNCS.PHASECHK.TRANS64 P0, [R0+URZ], R5 ;  /* 0x00000005000085a7 */ /* 0x000ea400080010ff */
[----:B--2---:R-:W-:Y:S05]  /*7d40*/  @!P0 BRA `(.L_x_153) ;  /* 0xfffffffc00f08947 */ /* 0x004fea000383ffff */
[----:B------:R-:W-:Y:S05]  /*7d50*/  BRA `(.L_x_60) ;  /* 0xffffffbc000c7947 */ /* 0x000fea000383ffff */
.L_x_64:
[----:B------:R-:W-:-:S07]  /*7d60*/  MOV R0, UR5 ;  /* 0x0000000500007c02 */ /* 0x000fce0008000f00 */
.L_x_154:
[----:B-1----:R1:W3:Y:S02]  /*7d70*/  SYNCS.PHASECHK.TRANS64.TRYWAIT P0, [R0+URZ], R3 ;  /* 0x00000003000075a7 */ /* 0x0022e400080011ff */
[----:B---3--:R-:W-:Y:S05]  /*7d80*/  @!P0 NANOSLEEP.SYNCS 0x989680 ;  /* 0x009896800000895d */ /* 0x008fea0003900000 */
[----:B------:R-:W3:Y:S02]  /*7d90*/  @!P0 SYNCS.PHASECHK.TRANS64 P0, [R0+URZ], R3 ;  /* 0x00000003000085a7 */ /* 0x000ee400080010ff */
[----:B---3--:R-:W-:Y:S05]  /*7da0*/  @!P0 BRA `(.L_x_154) ;  /* 0xfffffffc00f08947 */ /* 0x008fea000383ffff */
[----:B------:R-:W-:Y:S05]  /*7db0*/  BRA `(.L_x_155) ;  /* 0xffffffc000007947 */ /* 0x000fea000383ffff */
.L_x_65:
[----:B------:R-:W-:-:S07]  /*7dc0*/  MOV R0, UR7 ;  /* 0x0000000700007c02 */ /* 0x000fce0008000f00 */
.L_x_156:
[----:B-1----:R1:W3:Y:S02]  /*7dd0*/  SYNCS.PHASECHK.TRANS64.TRYWAIT P0, [R0+URZ], R3 ;  /* 0x00000003000075a7 */ /* 0x0022e400080011ff */
[----:B---3--:R-:W-:Y:S05]  /*7de0*/  @!P0 NANOSLEEP.SYNCS 0x989680 ;  /* 0x009896800000895d */ /* 0x008fea0003900000 */
[----:B------:R-:W3:Y:S02]  /*7df0*/  @!P0 SYNCS.PHASECHK.TRANS64 P0, [R0+URZ], R3 ;  /* 0x00000003000085a7 */ /* 0x000ee400080010ff */
[----:B---3--:R-:W-:Y:S05]  /*7e00*/  @!P0 BRA `(.L_x_156) ;  /* 0xfffffffc00f08947 */ /* 0x008fea000383ffff */
[----:B------:R-:W-:Y:S05]  /*7e10*/  BRA `(.L_x_157) ;  /* 0xffffffc0000c7947 */ /* 0x000fea000383ffff */
.L_x_70:
[----:B------:R-:W-:Y:S07]  /*7e20*/  MOV R0, UR7 ;  /* 0x0000000700007c02 */ /* 0x000fee0008000f00 */
.L_x_158:
[----:B--2---:R2:W3:Y:S02]  /*7e30*/  SYNCS.PHASECHK.TRANS64.TRYWAIT P0, [R0+URZ+0x110], R3 ;  /* 0x00011003000075a7 */ /* 0x0044e400080011ff */
[----:B---3--:R-:W-:Y:S05]  /*7e40*/  @!P0 NANOSLEEP.SYNCS 0x989680 ;  /* 0x009896800000895d */ /* 0x008fea0003900000 */
[----:B------:R-:W3:Y:S02]  /*7e50*/  @!P0 SYNCS.PHASECHK.TRANS64 P0, [R0+URZ+0x110], R3 ;  /* 0x00011003000085a7 */ /* 0x000ee400080010ff */
[----:B---3--:R-:W-:Y:S05]  /*7e60*/  @!P0 BRA `(.L_x_158) ;  /* 0xfffffffc00f08947 */ /* 0x008fea000383ffff */
[----:B------:R-:W-:Y:S05]  /*7e70*/  BRA `(.L_x_159) ;  /* 0xffffffc4001c7947 */ /* 0x000fea000383ffff */
.L_x_73:
[----:B------:R-:W-:Y:S07]  /*7e80*/  MOV R0, UR7 ;  /* 0x0000000700007c02 */ /* 0x000fee0008000f00 */
.L_x_160:
[----:B--2---:R2:W3:Y:S02]  /*7e90*/  SYNCS.PHASECHK.TRANS64.TRYWAIT P0, [R0+URZ+0x108], R3 ;  /* 0x00010803000075a7 */ /* 0x0044e400080011ff */
[----:B---3--:R-:W-:Y:S05]  /*7ea0*/  @!P0 NANOSLEEP.SYNCS 0x989680 ;  /* 0x009896800000895d */ /* 0x008fea0003900000 */
[----:B------:R-:W3:Y:S02]  /*7eb0*/  @!P0 SYNCS.PHASECHK.TRANS64 P0, [R0+URZ+0x108], R3 ;  /* 0x00010803000085a7 */ /* 0x000ee400080010ff */
[----:B---3--:R-:W-:Y:S05]  /*7ec0*/  @!P0 BRA `(.L_x_160) ;  /* 0xfffffffc00f08947 */ /* 0x008fea000383ffff */
[----:B------:R-:W-:Y:S05]  /*7ed0*/  BRA `(.L_x_72) ;  /* 0xffffffc400f47947 */ /* 0x000fea000383ffff */
.L_x_76:
[----:B------:R-:W-:Y:S07]  /*7ee0*/  MOV R3, UR17 ;  /* 0x0000001100037c02 */ /* 0x000fee0008000f00 */
.L_x_161:
[----:B-1----:R1:W2:Y:S02]  /*7ef0*/  SYNCS.PHASECHK.TRANS64.TRYWAIT P0, [R3+URZ+0xe8], R0 ;  /* 0x0000e800030075a7 */ /* 0x0022a400080011ff */
[----:B--2---:R-:W-:Y:S05]  /*7f00*/  @!P0 NANOSLEEP.SYNCS 0x989680 ;  /* 0x009896800000895d */ /* 0x004fea0003900000 */
[----:B------:R-:W2:Y:S02]  /*7f10*/  @!P0 SYNCS.PHASECHK.TRANS64 P0, [R3+URZ+0xe8], R0 ;  /* 0x0000e800030085a7 */ /* 0x000ea400080010ff */
[----:B--2---:R-:W-:Y:S05]  /*7f20*/  @!P0 BRA `(.L_x_161) ;  /* 0xfffffffc00f08947 */ /* 0x004fea000383ffff */
[----:B------:R-:W-:Y:S05]  /*7f30*/  BRA `(.L_x_162) ;  /* 0xffffffc800b07947 */ /* 0x000fea000383ffff */
.L_x_77:
[----:B------:R-:W-:Y:S07]  /*7f40*/  MOV R3, UR14 ;  /* 0x0000000e00037c02 */ /* 0x000fee0008000f00 */
.L_x_163:
[----:B-1----:R1:W2:Y:S02]  /*7f50*/  SYNCS.PHASECHK.TRANS64.TRYWAIT P0, [R3+URZ+0xe8], R12 ;  /* 0x0000e80c030075a7 */ /* 0x0022a400080011ff */
[----:B--2---:R-:W-:Y:S05]  /*7f60*/  @!P0 NANOSLEEP.SYNCS 0x989680 ;  /* 0x009896800000895d */ /* 0x004fea0003900000 */
[----:B------:R-:W2:Y:S02]  /*7f70*/  @!P0 SYNCS.PHASECHK.TRANS64 P0, [R3+URZ+0xe8], R12 ;  /* 0x0000e80c030085a7 */ /* 0x000ea400080010ff */
[----:B--2---:R-:W-:Y:S05]  /*7f80*/  @!P0 BRA `(.L_x_163) ;  /* 0xfffffffc00f08947 */ /* 0x004fea000383ffff */
[----:B------:R-:W-:Y:S05]  /*7f90*/  BRA `(.L_x_164) ;  /* 0xffffffcc00487947 */ /* 0x000fea000383ffff */
.L_x_79:
[----:B------:R-:W-:-:S07]  /*7fa0*/  MOV R0, UR4 ;  /* 0x0000000400007c02 */ /* 0x000fce0008000f00 */
.L_x_165:
[----:B-1----:R1:W3:Y:S02]  /*7fb0*/  SYNCS.PHASECHK.TRANS64.TRYWAIT P0, [R0+URZ], R3 ;  /* 0x00000003000075a7 */ /* 0x0022e400080011ff */
[----:B---3--:R-:W-:Y:S05]  /*7fc0*/  @!P0 NANOSLEEP.SYNCS 0x989680 ;  /* 0x009896800000895d */ /* 0x008fea0003900000 */
[----:B------:R-:W3:Y:S02]  /*7fd0*/  @!P0 SYNCS.PHASECHK.TRANS64 P0, [R0+URZ], R3 ;  /* 0x00000003000085a7 */ /* 0x000ee400080010ff */
[----:B---3--:R-:W-:Y:S05]  /*7fe0*/  @!P0 BRA `(.L_x_165) ;  /* 0xfffffffc00f08947 */ /* 0x008fea000383ffff */
[----:B------:R-:W-:Y:S05]  /*7ff0*/  BRA `(.L_x_166) ;  /* 0xffffffcc00c07947 */ /* 0x000fea000383ffff */
.L_x_80:
[----:B-1----:R1:W3:Y:S02]  /*8000*/  SYNCS.PHASECHK.TRANS64.TRYWAIT P0, [R2+URZ], R3 ;  /* 0x00000003020075a7 */ /* 0x0022e400080011ff */
[----:B---3--:R-:W-:Y:S05]  /*8010*/  @!P0 NANOSLEEP.SYNCS 0x989680 ;  /* 0x009896800000895d */ /* 0x008fea0003900000 */
[----:B------:R-:W3:Y:S02]  /*8020*/  @!P0 SYNCS.PHASECHK.TRANS64 P0, [R2+URZ], R3 ;  /* 0x00000003020085a7 */ /* 0x000ee400080010ff */
[----:B---3--:R-:W-:Y:S05]  /*8030*/  @!P0 BRA `(.L_x_80) ;  /* 0xfffffffc00f08947 */ /* 0x008fea000383ffff */
[----:B------:R-:W-:Y:S05]  /*8040*/  BRA `(.L_x_167) ;  /* 0xffffffcc00ec7947 */ /* 0x000fea000383ffff */
.L_x_82:
[----:B------:R-:W-:Y:S07]  /*8050*/  MOV R0, UR52 ;  /* 0x0000003400007c02 */ /* 0x000fee0008000f00 */
.L_x_168:
[----:B-1----:R1:W2:Y:S02]  /*8060*/  SYNCS.PHASECHK.TRANS64.TRYWAIT P0, [R0+URZ+0x110], R3 ;  /* 0x00011003000075a7 */ /* 0x0022a400080011ff */
[----:B--2---:R-:W-:Y:S05]  /*8070*/  @!P0 NANOSLEEP.SYNCS 0x989680 ;  /* 0x009896800000895d */ /* 0x004fea0003900000 */
[----:B------:R-:W2:Y:S02]  /*8080*/  @!P0 SYNCS.PHASECHK.TRANS64 P0, [R0+URZ+0x110], R3 ;  /* 0x00011003000085a7 */ /* 0x000ea400080010ff */
[----:B--2---:R-:W-:Y:S05]  /*8090*/  @!P0 BRA `(.L_x_168) ;  /* 0xfffffffc00f08947 */ /* 0x004fea000383ffff */
[----:B------:R-:W-:Y:S05]  /*80a0*/  BRA `(.L_x_169) ;  /* 0xffffffd000cc7947 */ /* 0x000fea000383ffff */
.L_x_92:
[----:B-1----:R1:W2:Y:S02]  /*80b0*/  SYNCS.PHASECHK.TRANS64.TRYWAIT P1, [R0+URZ+0xd0], R5 ;  /* 0x0000d005000075a7 */ /* 0x0022a400080211ff */
[----:B--2---:R-:W-:Y:S05]  /*80c0*/  @!P1 NANOSLEEP.SYNCS 0x989680 ;  /* 0x009896800000995d */ /* 0x004fea0003900000 */
[----:B------:R-:W2:Y:S02]  /*80d0*/  @!P1 SYNCS.PHASECHK.TRANS64 P1, [R0+URZ+0xd0], R5 ;  /* 0x0000d005000095a7 */ /* 0x000ea400080210ff */
[----:B--2---:R-:W-:Y:S05]  /*80e0*/  @!P1 BRA `(.L_x_92) ;  /* 0xfffffffc00f09947 */ /* 0x004fea000383ffff */
[----:B------:R-:W-:Y:S05]  /*80f0*/  BRA `(.L_x_91) ;  /* 0xffffffdc00c47947 */ /* 0x000fea000383ffff */
.L_x_94:
[----:B-1----:R1:W4:Y:S02]  /*8100*/  SYNCS.PHASECHK.TRANS64.TRYWAIT P0, [R84+URZ+0x120], R3 ;  /* 0x00012003540075a7 */ /* 0x00232400080011ff */
[----:B----4-:R-:W-:Y:S05]  /*8110*/  @!P0 NANOSLEEP.SYNCS 0x989680 ;  /* 0x009896800000895d */ /* 0x010fea0003900000 */
[----:B------:R-:W4:Y:S02]  /*8120*/  @!P0 SYNCS.PHASECHK.TRANS64 P0, [R84+URZ+0x120], R3 ;  /* 0x00012003540085a7 */ /* 0x000f2400080010ff */
[----:B----4-:R-:W-:Y:S05]  /*8130*/  @!P0 BRA `(.L_x_94) ;  /* 0xfffffffc00f08947 */ /* 0x010fea000383ffff */
[----:B------:R-:W-:Y:S05]  /*8140*/  BRA `(.L_x_93) ;  /* 0xffffffe000187947 */ /* 0x000fea000383ffff */
.L_x_105:
[----:B--2---:R2:W3:Y:S02]  /*8150*/  SYNCS.PHASECHK.TRANS64.TRYWAIT P0, [R3+URZ+0xd0], R4 ;  /* 0x0000d004030075a7 */ /* 0x0044e400080011ff */
[----:B---3--:R-:W-:Y:S05]  /*8160*/  @!P0 NANOSLEEP.SYNCS 0x989680 ;  /* 0x009896800000895d */ /* 0x008fea0003900000 */
[----:B------:R-:W3:Y:S02]  /*8170*/  @!P0 SYNCS.PHASECHK.TRANS64 P0, [R3+URZ+0xd0], R4 ;  /* 0x0000d004030085a7 */ /* 0x000ee400080010ff */
[----:B---3--:R-:W-:Y:S05]  /*8180*/  @!P0 BRA `(.L_x_105) ;  /* 0xfffffffc00f08947 */ /* 0x008fea000383ffff */
[----:B------:R-:W-:Y:S05]  /*8190*/  BRA `(.L_x_104) ;  /* 0xffffffe800347947 */ /* 0x000fea000383ffff */
        .weak           $__internal_0_$__cuda_sm10x_tcgen05_guardrail_trap_col_being_dealloced_not_returned_by_alloc
        .type           $__internal_0_$__cuda_sm10x_tcgen05_guardrail_trap_col_being_dealloced_not_returned_by_alloc,@function
        .size           $__internal_0_$__cuda_sm10x_tcgen05_guardrail_trap_col_being_dealloced_not_returned_by_alloc,($__internal_1_$__cuda_sm10x_tcgen05_guardrail_trap_phase_invalid_during_alloc - $__internal_0_$__cuda_sm10x_tcgen05_guardrail_trap_col_being_dealloced_not_returned_by_alloc)
$__internal_0_$__cuda_sm10x_tcgen05_guardrail_trap_col_being_dealloced_not_returned_by_alloc:
[----:B------:R-:W-:Y:S05]  /*81a0*/  BPT.TRAP 0x1 ;  /* 0x000000040000795c */ /* 0x000fea0000300000 */
[----:B------:R-:W-:-:S04]  /*81b0*/  MOV R3, 0x0 ;  /* 0x0000000000037802 */ /* 0x000fc80000000f00 */
[----:B------:R-:W-:Y:S05]  /*81c0*/  RET.REL.NODEC R2 `(_ZN7cutlass13device_kernelINS_4conv6kernel13ConvUniversalINS1_16ConvProblemShapeILNS1_8OperatorE1ELi2EEENS1_10collective14CollectiveConvINS1_47MainloopSm100TmaUmmaWarpSpecializedImplicitGemmILS5_1ELi13ELi2ELi1ELi2EN4cute5tupleIJNSA_1CILi1EEESD_SD_EEEEENSB_IJNSC_ILi64EEESG_NSB_IJSG_EEEEEENS_6half_tESJ_NSA_8TiledMMAINSA_8MMA_AtomIJNSA_20SM100_MMA_F16BF16_SSISJ_SJ_fLi64ELi64ELNSA_4UMMA5MajorE0ELSO_1ELNSN_7ScaleInE0ELSP_0EEEEEENSA_6LayoutISE_NSB_IJNSC_ILi0EEEST_ST_EEEEENSB_IJNSA_10UnderscoreESW_SW_EEEEENS7_6detail27Sm100ImplicitGemmTileTraitsINSA_20SM90_TMA_LOAD_IM2COLENSA_14ComposedLayoutINSA_7SwizzleILi3ELi4ELi3EEENSA_18smem_ptr_flag_bitsILi16EEENSS_INSB_IJNSC_ILi8EEESG_EEENSB_IJSG_SD_EEEEEEEvEENS10_INSA_13SM90_TMA_LOADENS12_IS14_S16_NSS_INSB_IJSG_S17_EEENSB_IJSD_SG_EEEEEEEvEEEENS_8epilogue10collective18CollectiveEpilogueINS1K_23Sm100TmaWarpSpecializedILi3ELi2ELi16ELb1ELb0EEEJSI_NSB_IJNSS_ISG_SD_EENSS_INSC_ILi32EEESD_EEEEESJ_NSB_IJNSB_IJlllEEESD_ST_EEESJ_S1U_NS1K_6fusion15FusionCallbacksIS1O_NS1V_17LinearCombinationISJ_fSJ_fLNS_15FloatRoundStyleE2EEESI_S1S_JEEENSA_5SM1004TMEM4LOAD26SM100_TMEM_LOAD_16dp256b4xES11_NS12_INS13_ILi2ELi4ELi3EEES16_NSS_INSB_IJS17_S1Q_EEENSB_IJS1Q_SD_EEEEEEENSA_17SM75_U32x4_LDSM_NENSA_21SM90_TMA_STORE_IM2COLES29_NSA_17SM90_U32x4_STSM_NENSA_39AutoVectorizingCopyWithAssumedAlignmentILi128EEEEEEvvEEEEvNT_6ParamsE) ;  /* 0xffffff7c028c7950 */ /* 0x000fea0003c3ffff */
        .weak           $__internal_1_$__cuda_sm10x_tcgen05_guardrail_trap_phase_invalid_during_alloc
        .type           $__internal_1_$__cuda_sm10x_tcgen05_guardrail_trap_phase_invalid_during_alloc,@function
        .size           $__internal_1_$__cuda_sm10x_tcgen05_guardrail_trap_phase_invalid_during_alloc,($__internal_2_$__cuda_sm10x_tcgen05_guardrail_trap_unallocated_columns_being_dealloced - $__internal_1_$__cuda_sm10x_tcgen05_guardrail_trap_phase_invalid_during_alloc)
$__internal_1_$__cuda_sm10x_tcgen05_guardrail_trap_phase_invalid_during_alloc:
[----:B------:R-:W-:Y:S05]  /*81d0*/  BPT.TRAP 0x1 ;  /* 0x000000040000795c */ /* 0x000fea0000300000 */
[----:B------:R-:W-:-:S04]  /*81e0*/  HFMA2 R3, -RZ, RZ, 0, 0 ;  /* 0x00000000ff037431 */ /* 0x000fc800000001ff */
[----:B------:R-:W-:Y:S05]  /*81f0*/  RET.REL.NODEC R2 `(_ZN7cutlass13device_kernelINS_4conv6kernel13ConvUniversalINS1_16ConvProblemShapeILNS1_8OperatorE1ELi2EEENS1_10collective14CollectiveConvINS1_47MainloopSm100TmaUmmaWarpSpecializedImplicitGemmILS5_1ELi13ELi2ELi1ELi2EN4cute5tupleIJNSA_1CILi1EEESD_SD_EEEEENSB_IJNSC_ILi64EEESG_NSB_IJSG_EEEEEENS_6half_tESJ_NSA_8TiledMMAINSA_8MMA_AtomIJNSA_20SM100_MMA_F16BF16_SSISJ_SJ_fLi64ELi64ELNSA_4UMMA5MajorE0ELSO_1ELNSN_7ScaleInE0ELSP_0EEEEEENSA_6LayoutISE_NSB_IJNSC_ILi0EEEST_ST_EEEEENSB_IJNSA_10UnderscoreESW_SW_EEEEENS7_6detail27Sm100ImplicitGemmTileTraitsINSA_20SM90_TMA_LOAD_IM2COLENSA_14ComposedLayoutINSA_7SwizzleILi3ELi4ELi3EEENSA_18smem_ptr_flag_bitsILi16EEENSS_INSB_IJNSC_ILi8EEESG_EEENSB_IJSG_SD_EEEEEEEvEENS10_INSA_13SM90_TMA_LOADENS12_IS14_S16_NSS_INSB_IJSG_S17_EEENSB_IJSD_SG_EEEEEEEvEEEENS_8epilogue10collective18CollectiveEpilogueINS1K_23Sm100TmaWarpSpecializedILi3ELi2ELi16ELb1ELb0EEEJSI_NSB_IJNSS_ISG_SD_EENSS_INSC_ILi32EEESD_EEEEESJ_NSB_IJNSB_IJlllEEESD_ST_EEESJ_S1U_NS1K_6fusion15FusionCallbacksIS1O_NS1V_17LinearCombinationISJ_fSJ_fLNS_15FloatRoundStyleE2EEESI_S1S_JEEENSA_5SM1004TMEM4LOAD26SM100_TMEM_LOAD_16dp256b4xES11_NS12_INS13_ILi2ELi4ELi3EEES16_NSS_INSB_IJS17_S1Q_EEENSB_IJS1Q_SD_EEEEEEENSA_17SM75_U32x4_LDSM_NENSA_21SM90_TMA_STORE_IM2COLES29_NSA_17SM90_U32x4_STSM_NENSA_39AutoVectorizingCopyWithAssumedAlignmentILi128EEEEEEvvEEEEvNT_6ParamsE) ;  /* 0xffffff7c02807950 */ /* 0x000fea0003c3ffff */
        .weak           $__internal_2_$__cuda_sm10x_tcgen05_guardrail_trap_unallocated_columns_being_dealloced
        .type           $__internal_2_$__cuda_sm10x_tcgen05_guardrail_trap_unallocated_columns_being_dealloced,@function
        .size           $__internal_2_$__cuda_sm10x_tcgen05_guardrail_trap_unallocated_columns_being_dealloced,(.L_x_171 - $__internal_2_$__cuda_sm10x_tcgen05_guardrail_trap_unallocated_columns_being_dealloced)
$__internal_2_$__cuda_sm10x_tcgen05_guardrail_trap_unallocated_columns_being_dealloced:
[----:B------:R-:W-:Y:S05]  /*8200*/  BPT.TRAP 0x1 ;  /* 0x000000040000795c */ /* 0x000fea0000300000 */
[----:B------:R-:W-:-:S04]  /*8210*/  MOV R3, 0x0 ;  /* 0x0000000000037802 */ /* 0x000fc80000000f00 */
[----:B------:R-:W-:Y:S05]  /*8220*/  RET.REL.NODEC R2 `(_ZN7cutlass13device_kernelINS_4conv6kernel13ConvUniversalINS1_16ConvProblemShapeILNS1_8OperatorE1ELi2EEENS1_10collective14CollectiveConvINS1_47MainloopSm100TmaUmmaWarpSpecializedImplicitGemmILS5_1ELi13ELi2ELi1ELi2EN4cute5tupleIJNSA_1CILi1EEESD_SD_EEEEENSB_IJNSC_ILi64EEESG_NSB_IJSG_EEEEEENS_6half_tESJ_NSA_8TiledMMAINSA_8MMA_AtomIJNSA_20SM100_MMA_F16BF16_SSISJ_SJ_fLi64ELi64ELNSA_4UMMA5MajorE0ELSO_1ELNSN_7ScaleInE0ELSP_0EEEEEENSA_6LayoutISE_NSB_IJNSC_ILi0EEEST_ST_EEEEENSB_IJNSA_10UnderscoreESW_SW_EEEEENS7_6detail27Sm100ImplicitGemmTileTraitsINSA_20SM90_TMA_LOAD_IM2COLENSA_14ComposedLayoutINSA_7SwizzleILi3ELi4ELi3EEENSA_18smem_ptr_flag_bitsILi16EEENSS_INSB_IJNSC_ILi8EEESG_EEENSB_IJSG_SD_EEEEEEEvEENS10_INSA_13SM90_TMA_LOADENS12_IS14_S16_NSS_INSB_IJSG_S17_EEENSB_IJSD_SG_EEEEEEEvEEEENS_8epilogue10collective18CollectiveEpilogueINS1K_23Sm100TmaWarpSpecializedILi3ELi2ELi16ELb1ELb0EEEJSI_NSB_IJNSS_ISG_SD_EENSS_INSC_ILi32EEESD_EEEEESJ_NSB_IJNSB_IJlllEEESD_ST_EEESJ_S1U_NS1K_6fusion15FusionCallbacksIS1O_NS1V_17LinearCombinationISJ_fSJ_fLNS_15FloatRoundStyleE2EEESI_S1S_JEEENSA_5SM1004TMEM4LOAD26SM100_TMEM_LOAD_16dp256b4xES11_NS12_INS13_ILi2ELi4ELi3EEES16_NSS_INSB_IJS17_S1Q_EEENSB_IJS1Q_SD_EEEEEEENSA_17SM75_U32x4_LDSM_NENSA_21SM90_TMA_STORE_IM2COLES29_NSA_17SM90_U32x4_STSM_NENSA_39AutoVectorizingCopyWithAssumedAlignmentILi128EEEEEEvvEEEEvNT_6ParamsE) ;  /* 0xffffff7c02747950 */ /* 0x000fea0003c3ffff */
.L_x_170:
[----:B------:R-:W-:-:S00]  /*8230*/  BRA `(.L_x_170) ;  /* 0xfffffffc00fc7947 */ /* 0x000fc0000383ffff */
[----:B------:R-:W-:-:S00]  /*8240*/  NOP ;  /* 0x0000000000007918 */ /* 0x000fc00000000000 */
        /* <DEDUP_REMOVED lines=11> */
.L_x_171:


//--------------------- .nv.global.init           --------------------------
	.section	.nv.global.init,"aw",@progbits
.nv.global.init:
	.type		$str$29,@object
	.size		$str$29,($str$30 - $str$29)
$str$29:
        /*0000*/ 	.byte	0x28, 0x61, 0x64, 0x64, 0x72, 0x65, 0x73, 0x73, 0x20, 0x26, 0x20, 0x6d, 0x61, 0x73, 0x6b, 0x29
        /*0010*/ 	.byte	0x20, 0x3d, 0x3d, 0x20, 0x30, 0x00
	.type		$str$30,@object
	.size		$str$30,($str$28 - $str$30)
$str$30:
        /*0016*/ 	.byte	0x2f, 0x74, 0x6d, 0x70, 0x2f, 0x63, 0x75, 0x74, 0x6c, 0x61, 0x73, 0x73, 0x5f, 0x73, 0x77, 0x65
        /*0026*/ 	.byte	0x65, 0x70, 0x5f, 0x73, 0x72, 0x63, 0x2f, 0x69, 0x6e, 0x63, 0x6c, 0x75, 0x64, 0x65, 0x2f, 0x63
        /*0036*/ 	.byte	0x75, 0x74, 0x65, 0x2f, 0x70, 0x6f, 0x69, 0x6e, 0x74, 0x65, 0x72, 0x5f, 0x66, 0x6c, 0x61, 0x67
        /*0046*/ 	.byte	0x67, 0x65, 0x64, 0x2e, 0x68, 0x70, 0x70, 0x00
	.type		$str$28,@object
	.size		$str$28,($str$27 - $str$28)
$str$28:
        /*004e*/ 	.byte	0x2f, 0x74, 0x6d, 0x70, 0x2f, 0x63, 0x75, 0x74, 0x6c, 0x61, 0x73, 0x73, 0x5f, 0x73, 0x77, 0x65
        /*005e*/ 	.byte	0x65, 0x70, 0x5f, 0x73, 0x72, 0x63, 0x2f, 0x69, 0x6e, 0x63, 0x6c, 0x75, 0x64, 0x65, 0x2f, 0x63
        /*006e*/ 	.byte	0x75, 0x74, 0x65, 0x2f, 0x61, 0x74, 0x6f, 0x6d, 0x2f, 0x63, 0x6f, 0x70, 0x79, 0x5f, 0x74, 0x72
        /*007e*/ 	.byte	0x61, 0x69, 0x74, 0x73, 0x5f, 0x73, 0x6d, 0x31, 0x30, 0x30, 0x2e, 0x68, 0x70, 0x70, 0x00
	.type		$str$27,@object
	.size		$str$27,(__unnamed_1 - $str$27)
$str$27:
        /*008d*/ 	.byte	0x28, 0x28, 0x75, 0x69, 0x6e, 0x74, 0x33, 0x32, 0x5f, 0x74, 0x28, 0x74, 0x68, 0x72, 0x65, 0x61
        /*009d*/ 	.byte	0x64, 0x49, 0x64, 0x78, 0x2e, 0x78, 0x29, 0x20, 0x2f, 0x20, 0x33, 0x32, 0x29, 0x20, 0x25, 0x20
        /*00ad*/ 	.byte	0x34, 0x29, 0x20, 0x3d, 0x3d, 0x20, 0x28, 0x28, 0x28, 0x74, 0x6d, 0x65, 0x6d, 0x5f, 0x61, 0x64
        /*00bd*/ 	.byte	0x64, 0x72, 0x20, 0x3e, 0x3e, 0x20, 0x31, 0x36, 0x29, 0x20, 0x2f, 0x20, 0x33, 0x32, 0x29, 0x20
        /*00cd*/ 	.byte	0x25, 0x20, 0x34, 0x29, 0x00
	.type		__unnamed_1,@object
	.size		__unnamed_1,(__unnamed_2 - __unnamed_1)
__unnamed_1:
        /*00d2*/ 	.byte	0x61, 0x75, 0x74, 0x6f, 0x20, 0x63, 0x75, 0x74, 0x65, 0x3a, 0x3a, 0x61, 0x73, 0x5f, 0x70, 0x6f
        /* <DEDUP_REMOVED lines=24> */
        /*0262*/ 	.byte	0x3e, 0x3e, 0x3e, 0x5d, 0x00
	.type		__unnamed_2,@object
	.size		__unnamed_2,(.L_2 - __unnamed_2)
__unnamed_2:
        /* <DEDUP_REMOVED lines=46> */
.L_2:


//--------------------- .nv.shared._ZN7cutlass13device_kernelINS_4conv6kernel13ConvUniversalINS1_16ConvProblemShapeILNS1_8OperatorE1ELi2EEENS1_10collective14CollectiveConvINS1_47MainloopSm100TmaUmmaWarpSpecializedImplicitGemmILS5_1ELi13ELi2ELi1ELi2EN4cute5tupleIJNSA_1CILi1EEESD_SD_EEEEENSB_IJNSC_ILi64EEESG_NSB_IJSG_EEEEEENS_6half_tESJ_NSA_8TiledMMAINSA_8MMA_AtomIJNSA_20SM100_MMA_F16BF16_SSISJ_SJ_fLi64ELi64ELNSA_4UMMA5MajorE0ELSO_1ELNSN_7ScaleInE0ELSP_0EEEEEENSA_6LayoutISE_NSB_IJNSC_ILi0EEEST_ST_EEEEENSB_IJNSA_10UnderscoreESW_SW_EEEEENS7_6detail27Sm100ImplicitGemmTileTraitsINSA_20SM90_TMA_LOAD_IM2COLENSA_14ComposedLayoutINSA_7SwizzleILi3ELi4ELi3EEENSA_18smem_ptr_flag_bitsILi16EEENSS_INSB_IJNSC_ILi8EEESG_EEENSB_IJSG_SD_EEEEEEEvEENS10_INSA_13SM90_TMA_LOADENS12_IS14_S16_NSS_INSB_IJSG_S17_EEENSB_IJSD_SG_EEEEEEEvEEEENS_8epilogue10collective18CollectiveEpilogueINS1K_23Sm100TmaWarpSpecializedILi3ELi2ELi16ELb1ELb0EEEJSI_NSB_IJNSS_ISG_SD_EENSS_INSC_ILi32EEESD_EEEEESJ_NSB_IJNSB_IJlllEEESD_ST_EEESJ_S1U_NS1K_6fusion15FusionCallbacksIS1O_NS1V_17LinearCombinationISJ_fSJ_fLNS_15FloatRoundStyleE2EEESI_S1S_JEEENSA_5SM1004TMEM4LOAD26SM100_TMEM_LOAD_16dp256b4xES11_NS12_INS13_ILi2ELi4ELi3EEES16_NSS_INSB_IJS17_S1Q_EEENSB_IJS1Q_SD_EEEEEEENSA_17SM75_U32x4_LDSM_NENSA_21SM90_TMA_STORE_IM2COLES29_NSA_17SM90_U32x4_STSM_NENSA_39AutoVectorizingCopyWithAssumedAlignmentILi128EEEEEEvvEEEEvNT_6ParamsE --------------------------
	.section	.nv.shared._ZN7cutlass13device_kernelINS_4conv6kernel13ConvUniversalINS1_16ConvProblemShapeILNS1_8OperatorE1ELi2EEENS1_10collective14CollectiveConvINS1_47MainloopSm100TmaUmmaWarpSpecializedImplicitGemmILS5_1ELi13ELi2ELi1ELi2EN4cute5tupleIJNSA_1CILi1EEESD_SD_EEEEENSB_IJNSC_ILi64EEESG_NSB_IJSG_EEEEEENS_6half_tESJ_NSA_8TiledMMAINSA_8MMA_AtomIJNSA_20SM100_MMA_F16BF16_SSISJ_SJ_fLi64ELi64ELNSA_4UMMA5MajorE0ELSO_1ELNSN_7ScaleInE0ELSP_0EEEEEENSA_6LayoutISE_NSB_IJNSC_ILi0EEEST_ST_EEEEENSB_IJNSA_10UnderscoreESW_SW_EEEEENS7_6detail27Sm100ImplicitGemmTileTraitsINSA_20SM90_TMA_LOAD_IM2COLENSA_14ComposedLayoutINSA_7SwizzleILi3ELi4ELi3EEENSA_18smem_ptr_flag_bitsILi16EEENSS_INSB_IJNSC_ILi8EEESG_EEENSB_IJSG_SD_EEEEEEEvEENS10_INSA_13SM90_TMA_LOADENS12_IS14_S16_NSS_INSB_IJSG_S17_EEENSB_IJSD_SG_EEEEEEEvEEEENS_8epilogue10collective18CollectiveEpilogueINS1K_23Sm100TmaWarpSpecializedILi3ELi2ELi16ELb1ELb0EEEJSI_NSB_IJNSS_ISG_SD_EENSS_INSC_ILi32EEESD_EEEEESJ_NSB_IJNSB_IJlllEEESD_ST_EEESJ_S1U_NS1K_6fusion15FusionCallbacksIS1O_NS1V_17LinearCombinationISJ_fSJ_fLNS_15FloatRoundStyleE2EEESI_S1S_JEEENSA_5SM1004TMEM4LOAD26SM100_TMEM_LOAD_16dp256b4xES11_NS12_INS13_ILi2ELi4ELi3EEES16_NSS_INSB_IJS17_S1Q_EEENSB_IJS1Q_SD_EEEEEEENSA_17SM75_U32x4_LDSM_NENSA_21SM90_TMA_STORE_IM2COLES29_NSA_17SM90_U32x4_STSM_NENSA_39AutoVectorizingCopyWithAssumedAlignmentILi128EEEEEEvvEEEEvNT_6ParamsE,"aw",@nobits
	.sectionflags	@""
	.align	16
	.zero		1024


//--------------------- .nv.shared.reserved.0     --------------------------
	.section	.nv.shared.reserved.0,"aw",@nobits
	.weak		__nv_reservedSMEM_offset_0_alias
	.size		__nv_reservedSMEM_offset_0_alias, 0, 64
	.other		__nv_reservedSMEM_offset_0_alias,@"STO_CUDA_RESERVED_SHARED STV_DEFAULT"
__nv_reservedSMEM_offset_0_alias:
	.zero		0
.nv.shared.reserved.0:
	.zero		64
	.weak		__nv_reservedSMEM_tcgen05_partition
	.type		__nv_reservedSMEM_tcgen05_partition,@object
	.size		__nv_reservedSMEM_tcgen05_partition,(.L_0 - __nv_reservedSMEM_tcgen05_partition)
__nv_reservedSMEM_tcgen05_partition:
	.zero		32
.L_0:


//--------------------- .nv.global                --------------------------
	.section	.nv.global,"aw",@nobits
.nv.global:
	.type		_ZN39_INTERNAL_a0be35c8_4_k_cu_6fb0ce70_32004cute1_E,@object
	.size		_ZN39_INTERNAL_a0be35c8_4_k_cu_6fb0ce70_32004cute1_E,(_ZN39_INTERNAL_a0be35c8_4_k_cu_6fb0ce70_32004cuda3std3__45__cpo6cbeginE - _ZN39_INTERNAL_a0be35c8_4_k_cu_6fb0ce70_32004cute1_E)
_ZN39_INTERNAL_a0be35c8_4_k_cu_6fb0ce70_32004cute1_E:
	.zero		1
	.type		_ZN39_INTERNAL_a0be35c8_4_k_cu_6fb0ce70_32004cuda3std3__45__cpo6cbeginE,@object
	.size		_ZN39_INTERNAL_a0be35c8_4_k_cu_6fb0ce70_32004cuda3std3__45__cpo6cbeginE,(_ZN39_INTERNAL_a0be35c8_4_k_cu_6fb0ce70_32004cuda3std3__48in_placeE - _ZN39_INTERNAL_a0be35c8_4_k_cu_6fb0ce70_32004cuda3std3__45__cpo6cbeginE)
_ZN39_INTERNAL_a0be35c8_4_k_cu_6fb0ce70_32004cuda3std3__45__cpo6cbeginE:
	.zero		1
	.type		_ZN39_INTERNAL_a0be35c8_4_k_cu_6fb0ce70_32004cuda3std3__48in_placeE,@object
	.size		_ZN39_INTERNAL_a0be35c8_4_k_cu_6fb0ce70_32004cuda3std3__48in_placeE,(_ZN39_INTERNAL_a0be35c8_4_k_cu_6fb0ce70_32004cuda3std6ranges3__45__cpo9iter_moveE - _ZN39_INTERNAL_a0be35c8_4_k_cu_6fb0ce70_32004cuda3std3__48in_placeE)
_ZN39_INTERNAL_a0be35c8_4_k_cu_6fb0ce70_32004cuda3std3__48in_placeE:
	.zero		1
	.type		_ZN39_INTERNAL_a0be35c8_4_k_cu_6fb0ce70_32004cuda3std6ranges3__45__cpo9iter_moveE,@object
	.size		_ZN39_INTERNAL_a0be35c8_4_k_cu_6fb0ce70_32004cuda3std6ranges3__45__cpo9iter_moveE,(_ZN39_INTERNAL_a0be35c8_4_k_cu_6fb0ce70_32004cuda3std3__45__cpo5beginE - _ZN39_INTERNAL_a0be35c8_4_k_cu_6fb0ce70_32004cuda3std6ranges3__45__cpo9iter_moveE)
_ZN39_INTERNAL_a0be35c8_4_k_cu_6fb0ce70_32004cuda3std6ranges3__45__cpo9iter_moveE:
	.zero		1
	.type		_ZN39_INTERNAL_a0be35c8_4_k_cu_6fb0ce70_32004cuda3std3__45__cpo5beginE,@object
	.size		_ZN39_INTERNAL_a0be35c8_4_k_cu_6fb0ce70_32004cuda3std3__45__cpo5beginE,(_ZN39_INTERNAL_a0be35c8_4_k_cu_6fb0ce70_32004cuda3std3__441_GLOBAL__N__a0be35c8_4_k_cu_6fb0ce70_32006ignoreE - _ZN39_INTERNAL_a0be35c8_4_k_cu_6fb0ce70_32004cuda3std3__45__cpo5beginE)
_ZN39_INTERNAL_a0be35c8_4_k_cu_6fb0ce70_32004cuda3std3__45__cpo5beginE:
	.zero		1
	.type		_ZN39_INTERNAL_a0be35c8_4_k_cu_6fb0ce70_32004cuda3std3__441_GLOBAL__N__a0be35c8_4_k_cu_6fb0ce70_32006ignoreE,@object
	.size		_ZN39_INTERNAL_a0be35c8_4_k_cu_6fb0ce70_32004cuda3std3__441_GLOBAL__N__a0be35c8_4_k_cu_6fb0ce70_32006ignoreE,(_ZN39_INTERNAL_a0be35c8_4_k_cu_6fb0ce70_32004cute7productE - _ZN39_INTERNAL_a0be35c8_4_k_cu_6fb0ce70_32004cuda3std3__441_GLOBAL__N__a0be35c8_4_k_cu_6fb0ce70_32006ignoreE)
_ZN39_INTERNAL_a0be35c8_4_k_cu_6fb0ce70_32004cuda3std3__441_GLOBAL__N__a0be35c8_4_k_cu_6fb0ce70_32006ignoreE:
	.zero		1
	.type		_ZN39_INTERNAL_a0be35c8_4_k_cu_6fb0ce70_32004cute7productE,@object
	.size		_ZN39_INTERNAL_a0be35c8_4_k_cu_6fb0ce70_32004cute7productE,(_ZN39_INTERNAL_a0be35c8_4_k_cu_6fb0ce70_32004cuda3std3__45__cpo3endE - _ZN39_INTERNAL_a0be35c8_4_k_cu_6fb0ce70_32004cute7productE)
_ZN39_INTERNAL_a0be35c8_4_k_cu_6fb0ce70_32004cute7productE:
	.zero		1
	.type		_ZN39_INTERNAL_a0be35c8_4_k_cu_6fb0ce70_32004cuda3std3__45__cpo3endE,@object
	.size		_ZN39_INTERNAL_a0be35c8_4_k_cu_6fb0ce70_32004cuda3std3__45__cpo3endE,(_ZN39_INTERNAL_a0be35c8_4_k_cu_6fb0ce70_32004cuda3std3__419piecewise_constructE - _ZN39_INTERNAL_a0be35c8_4_k_cu_6fb0ce70_32004cuda3std3__45__cpo3endE)
_ZN39_INTERNAL_a0be35c8_4_k_cu_6fb0ce70_32004cuda3std3__45__cpo3endE:
	.zero		1
	.type		_ZN39_INTERNAL_a0be35c8_4_k_cu_6fb0ce70_32004cuda3std3__419piecewise_constructE,@object
	.size		_ZN39_INTERNAL_a0be35c8_4_k_cu_6fb0ce70_32004cuda3std3__419piecewise_constructE,(_ZN39_INTERNAL_a0be35c8_4_k_cu_6fb0ce70_32004cuda3std3__45__cpo4cendE - _ZN39_INTERNAL_a0be35c8_4_k_cu_6fb0ce70_32004cuda3std3__419piecewise_constructE)
_ZN39_INTERNAL_a0be35c8_4_k_cu_6fb0ce70_32004cuda3std3__419piecewise_constructE:
	.zero		1
	.type		_ZN39_INTERNAL_a0be35c8_4_k_cu_6fb0ce70_32004cuda3std3__45__cpo4cendE,@object
	.size		_ZN39_INTERNAL_a0be35c8_4_k_cu_6fb0ce70_32004cuda3std3__45__cpo4cendE,(_ZN39_INTERNAL_a0be35c8_4_k_cu_6fb0ce70_32004cuda3std6ranges3__45__cpo4swapE - _ZN39_INTERNAL_a0be35c8_4_k_cu_6fb0ce70_32004cuda3std3__45__cpo4cendE)
_ZN39_INTERNAL_a0be35c8_4_k_cu_6fb0ce70_32004cuda3std3__45__cpo4cendE:
	.zero		1
	.type		_ZN39_INTERNAL_a0be35c8_4_k_cu_6fb0ce70_32004cuda3std6ranges3__45__cpo4swapE,@object
	.size		_ZN39_INTERNAL_a0be35c8_4_k_cu_6fb0ce70_32004cuda3std6ranges3__45__cpo4swapE,(.L_10 - _ZN39_INTERNAL_a0be35c8_4_k_cu_6fb0ce70_32004cuda3std6ranges3__45__cpo4swapE)
_ZN39_INTERNAL_a0be35c8_4_k_cu_6fb0ce70_32004cuda3std6ranges3__45__cpo4swapE:
	.zero		1
.L_10:


//--------------------- .nv.constant0._ZN7cutlass13device_kernelINS_4conv6kernel13ConvUniversalINS1_16ConvProblemShapeILNS1_8OperatorE1ELi2EEENS1_10collective14CollectiveConvINS1_47MainloopSm100TmaUmmaWarpSpecializedImplicitGemmILS5_1ELi13ELi2ELi1ELi2EN4cute5tupleIJNSA_1CILi1EEESD_SD_EEEEENSB_IJNSC_ILi64EEESG_NSB_IJSG_EEEEEENS_6half_tESJ_NSA_8TiledMMAINSA_8MMA_AtomIJNSA_20SM100_MMA_F16BF16_SSISJ_SJ_fLi64ELi64ELNSA_4UMMA5MajorE0ELSO_1ELNSN_7ScaleInE0ELSP_0EEEEEENSA_6LayoutISE_NSB_IJNSC_ILi0EEEST_ST_EEEEENSB_IJNSA_10UnderscoreESW_SW_EEEEENS7_6detail27Sm100ImplicitGemmTileTraitsINSA_20SM90_TMA_LOAD_IM2COLENSA_14ComposedLayoutINSA_7SwizzleILi3ELi4ELi3EEENSA_18smem_ptr_flag_bitsILi16EEENSS_INSB_IJNSC_ILi8EEESG_EEENSB_IJSG_SD_EEEEEEEvEENS10_INSA_13SM90_TMA_LOADENS12_IS14_S16_NSS_INSB_IJSG_S17_EEENSB_IJSD_SG_EEEEEEEvEEEENS_8epilogue10collective18CollectiveEpilogueINS1K_23Sm100TmaWarpSpecializedILi3ELi2ELi16ELb1ELb0EEEJSI_NSB_IJNSS_ISG_SD_EENSS_INSC_ILi32EEESD_EEEEESJ_NSB_IJNSB_IJlllEEESD_ST_EEESJ_S1U_NS1K_6fusion15FusionCallbacksIS1O_NS1V_17LinearCombinationISJ_fSJ_fLNS_15FloatRoundStyleE2EEESI_S1S_JEEENSA_5SM1004TMEM4LOAD26SM100_TMEM_LOAD_16dp256b4xES11_NS12_INS13_ILi2ELi4ELi3EEES16_NSS_INSB_IJS17_S1Q_EEENSB_IJS1Q_SD_EEEEEEENSA_17SM75_U32x4_LDSM_NENSA_21SM90_TMA_STORE_IM2COLES29_NSA_17SM90_U32x4_STSM_NENSA_39AutoVectorizingCopyWithAssumedAlignmentILi128EEEEEEvvEEEEvNT_6ParamsE --------------------------
	.section	.nv.constant0._ZN7cutlass13device_kernelINS_4conv6kernel13ConvUniversalINS1_16ConvProblemShapeILNS1_8OperatorE1ELi2EEENS1_10collective14CollectiveConvINS1_47MainloopSm100TmaUmmaWarpSpecializedImplicitGemmILS5_1ELi13ELi2ELi1ELi2EN4cute5tupleIJNSA_1CILi1EEESD_SD_EEEEENSB_IJNSC_ILi64EEESG_NSB_IJSG_EEEEEENS_6half_tESJ_NSA_8TiledMMAINSA_8MMA_AtomIJNSA_20SM100_MMA_F16BF16_SSISJ_SJ_fLi64ELi64ELNSA_4UMMA5MajorE0ELSO_1ELNSN_7ScaleInE0ELSP_0EEEEEENSA_6LayoutISE_NSB_IJNSC_ILi0EEEST_ST_EEEEENSB_IJNSA_10UnderscoreESW_SW_EEEEENS7_6detail27Sm100ImplicitGemmTileTraitsINSA_20SM90_TMA_LOAD_IM2COLENSA_14ComposedLayoutINSA_7SwizzleILi3ELi4ELi3EEENSA_18smem_ptr_flag_bitsILi16EEENSS_INSB_IJNSC_ILi8EEESG_EEENSB_IJSG_SD_EEEEEEEvEENS10_INSA_13SM90_TMA_LOADENS12_IS14_S16_NSS_INSB_IJSG_S17_EEENSB_IJSD_SG_EEEEEEEvEEEENS_8epilogue10collective18CollectiveEpilogueINS1K_23Sm100TmaWarpSpecializedILi3ELi2ELi16ELb1ELb0EEEJSI_NSB_IJNSS_ISG_SD_EENSS_INSC_ILi32EEESD_EEEEESJ_NSB_IJNSB_IJlllEEESD_ST_EEESJ_S1U_NS1K_6fusion15FusionCallbacksIS1O_NS1V_17LinearCombinationISJ_fSJ_fLNS_15FloatRoundStyleE2EEESI_S1S_JEEENSA_5SM1004TMEM4LOAD26SM100_TMEM_LOAD_16dp256b4xES11_NS12_INS13_ILi2ELi4ELi3EEES16_NSS_INSB_IJS17_S1Q_EEENSB_IJS1Q_SD_EEEEEEENSA_17SM75_U32x4_LDSM_NENSA_21SM90_TMA_STORE_IM2COLES29_NSA_17SM90_U32x4_STSM_NENSA_39AutoVectorizingCopyWithAssumedAlignmentILi128EEEEEEvvEEEEvNT_6ParamsE,"a",@progbits
	.sectionflags	@""
	.align	4
.nv.constant0._ZN7cutlass13device_kernelINS_4conv6kernel13ConvUniversalINS1_16ConvProblemShapeILNS1_8OperatorE1ELi2EEENS1_10collective14CollectiveConvINS1_47MainloopSm100TmaUmmaWarpSpecializedImplicitGemmILS5_1ELi13ELi2ELi1ELi2EN4cute5tupleIJNSA_1CILi1EEESD_SD_EEEEENSB_IJNSC_ILi64EEESG_NSB_IJSG_EEEEEENS_6half_tESJ_NSA_8TiledMMAINSA_8MMA_AtomIJNSA_20SM100_MMA_F16BF16_SSISJ_SJ_fLi64ELi64ELNSA_4UMMA5MajorE0ELSO_1ELNSN_7ScaleInE0ELSP_0EEEEEENSA_6LayoutISE_NSB_IJNSC_ILi0EEEST_ST_EEEEENSB_IJNSA_10UnderscoreESW_SW_EEEEENS7_6detail27Sm100ImplicitGemmTileTraitsINSA_20SM90_TMA_LOAD_IM2COLENSA_14ComposedLayoutINSA_7SwizzleILi3ELi4ELi3EEENSA_18smem_ptr_flag_bitsILi16EEENSS_INSB_IJNSC_ILi8EEESG_EEENSB_IJSG_SD_EEEEEEEvEENS10_INSA_13SM90_TMA_LOADENS12_IS14_S16_NSS_INSB_IJSG_S17_EEENSB_IJSD_SG_EEEEEEEvEEEENS_8epilogue10collective18CollectiveEpilogueINS1K_23Sm100TmaWarpSpecializedILi3ELi2ELi16ELb1ELb0EEEJSI_NSB_IJNSS_ISG_SD_EENSS_INSC_ILi32EEESD_EEEEESJ_NSB_IJNSB_IJlllEEESD_ST_EEESJ_S1U_NS1K_6fusion15FusionCallbacksIS1O_NS1V_17LinearCombinationISJ_fSJ_fLNS_15FloatRoundStyleE2EEESI_S1S_JEEENSA_5SM1004TMEM4LOAD26SM100_TMEM_LOAD_16dp256b4xES11_NS12_INS13_ILi2ELi4ELi3EEES16_NSS_INSB_IJS17_S1Q_EEENSB_IJS1Q_SD_EEEEEEENSA_17SM75_U32x4_LDSM_NENSA_21SM90_TMA_STORE_IM2COLES29_NSA_17SM90_U32x4_STSM_NENSA_39AutoVectorizingCopyWithAssumedAlignmentILi128EEEEEEvvEEEEvNT_6ParamsE:
	.zero		2944


//--------------------- SYMBOLS --------------------------

	.type		.nv.reservedSmem.offset0,@object
	.size		.nv.reservedSmem.offset0,0x4
	.type		.nv.reservedSmem.cap,@object
	.size		.nv.reservedSmem.cap,0x4
	.type		__assertfail,@function
